	.target	sm_100a

	.elftype	@"ET_EXEC"


//--------------------- .note.nv.tkinfo           --------------------------
	.section	.note.nv.tkinfo,"",@"SHT_NOTE"
	.sectionflags	@"SHF_NOTE_NV_TKINFO"
	.tkinfo
        /*0018*/ 	.word	0x00000002
        /*0030*/ 	.string	""
        /*0030*/ 	.string	"ptxas"
        /*0030*/ 	.string	"Cuda compilation tools, release 13.0, V13.0.88"
        /*0030*/ 	.string	"Build cuda_13.0.r13.0/compiler.36424714_0"
        /*0030*/ 	.string	"-arch sm_100a -m 64 "



//--------------------- .note.nv.cuinfo           --------------------------
	.section	.note.nv.cuinfo,"",@"SHT_NOTE"
	.sectionflags	@"SHF_NOTE_NV_CUINFO"
        /*0018*/ 	.short	0x0002
        /*001a*/ 	.short	0x0064
        /*001c*/ 	.short	0x0082
	.zero		2


//--------------------- .nv.info                  --------------------------
	.section	.nv.info,"",@"SHT_CUDA_INFO"
	.align	4


	//----- nvinfo : EIATTR_REGCOUNT
	.align		4
        /*0000*/ 	.byte	0x04, 0x2f
        /*0002*/ 	.short	(.L_19 - .L_18)
	.align		4
.L_18:
        /*0004*/ 	.word	index@(_ZN7cutlass13device_kernelINS_4gemm6kernel13GemmUniversalIN4cute5tupleIJiiiiEEENS1_10collective13CollectiveMmaINS1_35MainloopSm100TmaUmmaWarpSpecializedILi5ELi2ELi4ENS5_IJNS4_1CILi2EEESB_NSA_ILi1EEEEEEEENS5_IJNSA_ILi128EEESF_NSA_ILi64EEEEEENS_6half_tENS5_IJlSC_lEEESI_SJ_NS4_8TiledMMAINS4_8MMA_AtomIJNS4_26SM100_MMA_F16BF16_2x1SM_SSISI_SI_fLi128ELi128ELNS4_4UMMA5MajorE0ELSO_0ELNSN_7ScaleInE0ELSP_0EEEEEENS4_6LayoutINS5_IJSC_SC_SC_EEENS5_IJNSA_ILi0EEESU_SU_EEEEENS5_IJNS4_10UnderscoreESX_SX_EEEEENS4_28SM100_TMA_2SM_LOAD_MULTICASTENS4_14ComposedLayoutINS4_7SwizzleILi3ELi4ELi3EEENS4_18smem_ptr_flag_bitsILi16EEENSS_INS5_IJNSA_ILi8EEESG_EEENS5_IJSG_SC_EEEEEEEvNS4_8identityENS4_18SM100_TMA_2SM_LOADES1A_vS1B_EENS_8epilogue10collective18CollectiveEpilogueINS1E_23Sm100TmaWarpSpecializedILi4ELi2ELi16ELb1ELb0EEEJNS5_IJSG_SF_SG_EEENS5_IJNSS_ISG_SC_EENSS_INS5_IJNSA_ILi16EEESB_EEENS5_IJSC_SG_EEEEEEEESI_SJ_SI_SJ_NS1E_6fusion15FusionCallbacksIS1I_NS1Q_17LinearCombinationISI_fSI_fLNS_15FloatRoundStyleE2EEES1J_S1P_JEEENS4_5SM1004TMEM4LOAD26SM100_TMEM_LOAD_32dp32b16xENS4_13SM90_TMA_LOADENS11_INS12_ILi1ELi4ELi3EEES15_NSS_INS5_IJS16_S1L_EEENS5_IJS1L_SC_EEEEEEENS4_39AutoVectorizingCopyWithAssumedAlignmentILi128EEENS4_14SM90_TMA_STOREES25_S27_S27_EEEvvEEEEvNT_6ParamsE)
        /*0008*/ 	.word	0x00000044


	//----- nvinfo : EIATTR_FRAME_SIZE
	.align		4
.L_19:
        /*000c*/ 	.byte	0x04, 0x11
        /*000e*/ 	.short	(.L_21 - .L_20)
	.align		4
.L_20:
        /*0010*/ 	.word	index@($__internal_2_$__cuda_sm10x_tcgen05_guardrail_trap_unallocated_columns_being_dealloced)
        /*0014*/ 	.word	0x00000000


	//----- nvinfo : EIATTR_FRAME_SIZE
	.align		4
.L_21:
        /*0018*/ 	.byte	0x04, 0x11
        /*001a*/ 	.short	(.L_23 - .L_22)
	.align		4
.L_22:
        /*001c*/ 	.word	index@($__internal_1_$__cuda_sm10x_tcgen05_guardrail_trap_phase_invalid_during_alloc)
        /*0020*/ 	.word	0x00000000


	//----- nvinfo : EIATTR_FRAME_SIZE
	.align		4
.L_23:
        /*0024*/ 	.byte	0x04, 0x11
        /*0026*/ 	.short	(.L_25 - .L_24)
	.align		4
.L_24:
        /*0028*/ 	.word	index@($__internal_0_$__cuda_sm10x_tcgen05_guardrail_trap_col_being_dealloced_not_returned_by_alloc)
        /*002c*/ 	.word	0x00000000


	//----- nvinfo : EIATTR_FRAME_SIZE
	.align		4
.L_25:
        /*0030*/ 	.byte	0x04, 0x11
        /*0032*/ 	.short	(.L_27 - .L_26)
	.align		4
.L_26:
        /*0034*/ 	.word	index@(_ZN7cutlass13device_kernelINS_4gemm6kernel13GemmUniversalIN4cute5tupleIJiiiiEEENS1_10collective13CollectiveMmaINS1_35MainloopSm100TmaUmmaWarpSpecializedILi5ELi2ELi4ENS5_IJNS4_1CILi2EEESB_NSA_ILi1EEEEEEEENS5_IJNSA_ILi128EEESF_NSA_ILi64EEEEEENS_6half_tENS5_IJlSC_lEEESI_SJ_NS4_8TiledMMAINS4_8MMA_AtomIJNS4_26SM100_MMA_F16BF16_2x1SM_SSISI_SI_fLi128ELi128ELNS4_4UMMA5MajorE0ELSO_0ELNSN_7ScaleInE0ELSP_0EEEEEENS4_6LayoutINS5_IJSC_SC_SC_EEENS5_IJNSA_ILi0EEESU_SU_EEEEENS5_IJNS4_10UnderscoreESX_SX_EEEEENS4_28SM100_TMA_2SM_LOAD_MULTICASTENS4_14ComposedLayoutINS4_7SwizzleILi3ELi4ELi3EEENS4_18smem_ptr_flag_bitsILi16EEENSS_INS5_IJNSA_ILi8EEESG_EEENS5_IJSG_SC_EEEEEEEvNS4_8identityENS4_18SM100_TMA_2SM_LOADES1A_vS1B_EENS_8epilogue10collective18CollectiveEpilogueINS1E_23Sm100TmaWarpSpecializedILi4ELi2ELi16ELb1ELb0EEEJNS5_IJSG_SF_SG_EEENS5_IJNSS_ISG_SC_EENSS_INS5_IJNSA_ILi16EEESB_EEENS5_IJSC_SG_EEEEEEEESI_SJ_SI_SJ_NS1E_6fusion15FusionCallbacksIS1I_NS1Q_17LinearCombinationISI_fSI_fLNS_15FloatRoundStyleE2EEES1J_S1P_JEEENS4_5SM1004TMEM4LOAD26SM100_TMEM_LOAD_32dp32b16xENS4_13SM90_TMA_LOADENS11_INS12_ILi1ELi4ELi3EEES15_NSS_INS5_IJS16_S1L_EEENS5_IJS1L_SC_EEEEEEENS4_39AutoVectorizingCopyWithAssumedAlignmentILi128EEENS4_14SM90_TMA_STOREES25_S27_S27_EEEvvEEEEvNT_6ParamsE)
        /*0038*/ 	.word	0x00000000


	//----- nvinfo : EIATTR_MIN_STACK_SIZE
	.align		4
.L_27:
        /*003c*/ 	.byte	0x04, 0x12
        /*003e*/ 	.short	(.L_29 - .L_28)
	.align		4
.L_28:
        /*0040*/ 	.word	index@(_ZN7cutlass13device_kernelINS_4gemm6kernel13GemmUniversalIN4cute5tupleIJiiiiEEENS1_10collective13CollectiveMmaINS1_35MainloopSm100TmaUmmaWarpSpecializedILi5ELi2ELi4ENS5_IJNS4_1CILi2EEESB_NSA_ILi1EEEEEEEENS5_IJNSA_ILi128EEESF_NSA_ILi64EEEEEENS_6half_tENS5_IJlSC_lEEESI_SJ_NS4_8TiledMMAINS4_8MMA_AtomIJNS4_26SM100_MMA_F16BF16_2x1SM_SSISI_SI_fLi128ELi128ELNS4_4UMMA5MajorE0ELSO_0ELNSN_7ScaleInE0ELSP_0EEEEEENS4_6LayoutINS5_IJSC_SC_SC_EEENS5_IJNSA_ILi0EEESU_SU_EEEEENS5_IJNS4_10UnderscoreESX_SX_EEEEENS4_28SM100_TMA_2SM_LOAD_MULTICASTENS4_14ComposedLayoutINS4_7SwizzleILi3ELi4ELi3EEENS4_18smem_ptr_flag_bitsILi16EEENSS_INS5_IJNSA_ILi8EEESG_EEENS5_IJSG_SC_EEEEEEEvNS4_8identityENS4_18SM100_TMA_2SM_LOADES1A_vS1B_EENS_8epilogue10collective18CollectiveEpilogueINS1E_23Sm100TmaWarpSpecializedILi4ELi2ELi16ELb1ELb0EEEJNS5_IJSG_SF_SG_EEENS5_IJNSS_ISG_SC_EENSS_INS5_IJNSA_ILi16EEESB_EEENS5_IJSC_SG_EEEEEEEESI_SJ_SI_SJ_NS1E_6fusion15FusionCallbacksIS1I_NS1Q_17LinearCombinationISI_fSI_fLNS_15FloatRoundStyleE2EEES1J_S1P_JEEENS4_5SM1004TMEM4LOAD26SM100_TMEM_LOAD_32dp32b16xENS4_13SM90_TMA_LOADENS11_INS12_ILi1ELi4ELi3EEES15_NSS_INS5_IJS16_S1L_EEENS5_IJS1L_SC_EEEEEEENS4_39AutoVectorizingCopyWithAssumedAlignmentILi128EEENS4_14SM90_TMA_STOREES25_S27_S27_EEEvvEEEEvNT_6ParamsE)
        /*0044*/ 	.word	0x00000000
.L_29:


//--------------------- .nv.compat                --------------------------
	.section	.nv.compat,"",@"SHT_CUDA_COMPAT_INFO"
	.align	4
        /*0000*/ 	.byte	0x02, 0x09, 0x01, 0x00, 0x02, 0x02, 0x02, 0x00, 0x02, 0x05, 0x05, 0x00, 0x03, 0x07, 0x01, 0x01
        /*0010*/ 	.byte	0x02, 0x03, 0x01, 0x00, 0x02, 0x06, 0x01, 0x00, 0x04, 0x0b, 0x08, 0x00, 0x09, 0x00, 0x00, 0x00
        /*0020*/ 	.byte	0x00, 0x00, 0x00, 0x00


//--------------------- .nv.info._ZN7cutlass13device_kernelINS_4gemm6kernel13GemmUniversalIN4cute5tupleIJiiiiEEENS1_10collective13CollectiveMmaINS1_35MainloopSm100TmaUmmaWarpSpecializedILi5ELi2ELi4ENS5_IJNS4_1CILi2EEESB_NSA_ILi1EEEEEEEENS5_IJNSA_ILi128EEESF_NSA_ILi64EEEEEENS_6half_tENS5_IJlSC_lEEESI_SJ_NS4_8TiledMMAINS4_8MMA_AtomIJNS4_26SM100_MMA_F16BF16_2x1SM_SSISI_SI_fLi128ELi128ELNS4_4UMMA5MajorE0ELSO_0ELNSN_7ScaleInE0ELSP_0EEEEEENS4_6LayoutINS5_IJSC_SC_SC_EEENS5_IJNSA_ILi0EEESU_SU_EEEEENS5_IJNS4_10UnderscoreESX_SX_EEEEENS4_28SM100_TMA_2SM_LOAD_MULTICASTENS4_14ComposedLayoutINS4_7SwizzleILi3ELi4ELi3EEENS4_18smem_ptr_flag_bitsILi16EEENSS_INS5_IJNSA_ILi8EEESG_EEENS5_IJSG_SC_EEEEEEEvNS4_8identityENS4_18SM100_TMA_2SM_LOADES1A_vS1B_EENS_8epilogue10collective18CollectiveEpilogueINS1E_23Sm100TmaWarpSpecializedILi4ELi2ELi16ELb1ELb0EEEJNS5_IJSG_SF_SG_EEENS5_IJNSS_ISG_SC_EENSS_INS5_IJNSA_ILi16EEESB_EEENS5_IJSC_SG_EEEEEEEESI_SJ_SI_SJ_NS1E_6fusion15FusionCallbacksIS1I_NS1Q_17LinearCombinationISI_fSI_fLNS_15FloatRoundStyleE2EEES1J_S1P_JEEENS4_5SM1004TMEM4LOAD26SM100_TMEM_LOAD_32dp32b16xENS4_13SM90_TMA_LOADENS11_INS12_ILi1ELi4ELi3EEES15_NSS_INS5_IJS16_S1L_EEENS5_IJS1L_SC_EEEEEEENS4_39AutoVectorizingCopyWithAssumedAlignmentILi128EEENS4_14SM90_TMA_STOREES25_S27_S27_EEEvvEEEEvNT_6ParamsE --------------------------
	.section	.nv.info._ZN7cutlass13device_kernelINS_4gemm6kernel13GemmUniversalIN4cute5tupleIJiiiiEEENS1_10collective13CollectiveMmaINS1_35MainloopSm100TmaUmmaWarpSpecializedILi5ELi2ELi4ENS5_IJNS4_1CILi2EEESB_NSA_ILi1EEEEEEEENS5_IJNSA_ILi128EEESF_NSA_ILi64EEEEEENS_6half_tENS5_IJlSC_lEEESI_SJ_NS4_8TiledMMAINS4_8MMA_AtomIJNS4_26SM100_MMA_F16BF16_2x1SM_SSISI_SI_fLi128ELi128ELNS4_4UMMA5MajorE0ELSO_0ELNSN_7ScaleInE0ELSP_0EEEEEENS4_6LayoutINS5_IJSC_SC_SC_EEENS5_IJNSA_ILi0EEESU_SU_EEEEENS5_IJNS4_10UnderscoreESX_SX_EEEEENS4_28SM100_TMA_2SM_LOAD_MULTICASTENS4_14ComposedLayoutINS4_7SwizzleILi3ELi4ELi3EEENS4_18smem_ptr_flag_bitsILi16EEENSS_INS5_IJNSA_ILi8EEESG_EEENS5_IJSG_SC_EEEEEEEvNS4_8identityENS4_18SM100_TMA_2SM_LOADES1A_vS1B_EENS_8epilogue10collective18CollectiveEpilogueINS1E_23Sm100TmaWarpSpecializedILi4ELi2ELi16ELb1ELb0EEEJNS5_IJSG_SF_SG_EEENS5_IJNSS_ISG_SC_EENSS_INS5_IJNSA_ILi16EEESB_EEENS5_IJSC_SG_EEEEEEEESI_SJ_SI_SJ_NS1E_6fusion15FusionCallbacksIS1I_NS1Q_17LinearCombinationISI_fSI_fLNS_15FloatRoundStyleE2EEES1J_S1P_JEEENS4_5SM1004TMEM4LOAD26SM100_TMEM_LOAD_32dp32b16xENS4_13SM90_TMA_LOADENS11_INS12_ILi1ELi4ELi3EEES15_NSS_INS5_IJS16_S1L_EEENS5_IJS1L_SC_EEEEEEENS4_39AutoVectorizingCopyWithAssumedAlignmentILi128EEENS4_14SM90_TMA_STOREES25_S27_S27_EEEvvEEEEvNT_6ParamsE,"",@"SHT_CUDA_INFO"
	.sectionflags	@""
	.align	4


	//----- nvinfo : EIATTR_CUDA_API_VERSION
	.align		4
        /*0000*/ 	.byte	0x04, 0x37
        /*0002*/ 	.short	(.L_31 - .L_30)
.L_30:
        /*0004*/ 	.word	0x00000082


	//----- nvinfo : EIATTR_KPARAM_INFO
	.align		4
.L_31:
        /*0008*/ 	.byte	0x04, 0x17
        /*000a*/ 	.short	(.L_33 - .L_32)
.L_32:
        /*000c*/ 	.word	0x00000000
        /*0010*/ 	.short	0x0000
        /*0012*/ 	.short	0x0000
        /*0014*/ 	.byte	0x00, 0xf0, 0x01, 0x20


	//----- nvinfo : EIATTR_AT_ENTRY_FRAGMENTS
	.align		4
.L_33:
        /*0018*/ 	.byte	0x04, 0x4f
        /*001a*/ 	.short	(.L_35 - .L_34)


	//   ....[0]....
.L_34:
        /*001c*/ 	.word	0x00000007


	//----- nvinfo : EIATTR_RESERVED_SMEM_USED
	.align		4
.L_35:
        /*0020*/ 	.byte	0x01, 0x41
	.zero		2


	//----- nvinfo : EIATTR_SPARSE_MMA_MASK
	.align		4
        /*0024*/ 	.byte	0x03, 0x50
        /*0026*/ 	.short	0x0000


	//----- nvinfo : EIATTR_TCGEN05_2CTA_USED
	.align		4
        /*0028*/ 	.byte	0x01, 0x52
	.zero		2


	//----- nvinfo : EIATTR_MAXREG_COUNT
	.align		4
        /*002c*/ 	.byte	0x03, 0x1b
        /*002e*/ 	.short	0x00ff


	//----- nvinfo : EIATTR_NUM_BARRIERS
	.align		4
        /*0030*/ 	.byte	0x02, 0x4c
        /*0032*/ 	.byte	0x07
	.zero		1


	//----- nvinfo : EIATTR_EXTERNS
	.align		4
        /*0034*/ 	.byte	0x04, 0x0f
        /*0036*/ 	.short	(.L_37 - .L_36)


	//   ....[0]....
	.align		4
.L_36:
        /*0038*/ 	.word	index@(__assertfail)


	//----- nvinfo : EIATTR_MERCURY_ISA_VERSION
	.align		4
.L_37:
        /*003c*/ 	.byte	0x03, 0x5f
        /*003e*/ 	.short	0x0101


	//----- nvinfo : EIATTR_INT_WARP_WIDE_INSTR_OFFSETS
	.align		4
        /*0040*/ 	.byte	0x04, 0x31
        /*0042*/ 	.short	(.L_39 - .L_38)


	//   ....[0]....
.L_38:
        /*0044*/ 	.word	0x00000d90


	//   ....[1]....
        /*0048*/ 	.word	0x00000e30


	//   ....[2]....
        /*004c*/ 	.word	0x00004360


	//   ....[3]....
        /*0050*/ 	.word	0x00004390


	//   ....[4]....
        /*0054*/ 	.word	0x000043b0


	//   ....[5]....
        /*0058*/ 	.word	0x00004ef0


	//   ....[6]....
        /*005c*/ 	.word	0x00004f90


	//   ....[7]....
        /*0060*/ 	.word	0x00005050


	//   ....[8]....
        /*0064*/ 	.word	0x000050c0


	//   ....[9]....
        /*0068*/ 	.word	0x00005180


	//   ....[10]....
        /*006c*/ 	.word	0x00005220


	//   ....[11]....
        /*0070*/ 	.word	0x00005290


	//   ....[12]....
        /*0074*/ 	.word	0x00005350


	//   ....[13]....
        /*0078*/ 	.word	0x000053f0


	//   ....[14]....
        /*007c*/ 	.word	0x00005490


	//   ....[15]....
        /*0080*/ 	.word	0x00005580


	//   ....[16]....
        /*0084*/ 	.word	0x00005650


	//----- nvinfo : EIATTR_COOP_GROUP_MASK_REGIDS
	.align		4
.L_39:
        /*0088*/ 	.byte	0x04, 0x29
        /*008a*/ 	.short	(.L_41 - .L_40)


	//   ....[0]....
.L_40:
        /*008c*/ 	.word	0xffffffff


	//   ....[1]....
        /*0090*/ 	.word	0xffffffff


	//   ....[2]....
        /*0094*/ 	.word	0xffffffff


	//   ....[3]....
        /*0098*/ 	.word	0xffffffff


	//   ....[4]....
        /*009c*/ 	.word	0xffffffff


	//   ....[5]....
        /*00a0*/ 	.word	0xffffffff


	//   ....[6]....
        /*00a4*/ 	.word	0xffffffff


	//   ....[7]....
        /*00a8*/ 	.word	0xffffffff


	//   ....[8]....
        /*00ac*/ 	.word	0xffffffff


	//   ....[9]....
        /*00b0*/ 	.word	0xffffffff


	//   ....[10]....
        /*00b4*/ 	.word	0xffffffff


	//   ....[11]....
        /*00b8*/ 	.word	0xffffffff


	//   ....[12]....
        /*00bc*/ 	.word	0xffffffff


	//   ....[13]....
        /*00c0*/ 	.word	0xffffffff


	//----- nvinfo : EIATTR_COOP_GROUP_INSTR_OFFSETS
	.align		4
.L_41:
        /*00c4*/ 	.byte	0x04, 0x28
        /*00c6*/ 	.short	(.L_43 - .L_42)


	//   ....[0]....
.L_42:
        /*00c8*/ 	.word	0x000000b0


	//   ....[1]....
        /*00cc*/ 	.word	0x00000520


	//   ....[2]....
        /*00d0*/ 	.word	0x00000700


	//   ....[3]....
        /*00d4*/ 	.word	0x00000890


	//   ....[4]....
        /*00d8*/ 	.word	0x00000980


	//   ....[5]....
        /*00dc*/ 	.word	0x00000ae0


	//   ....[6]....
        /*00e0*/ 	.word	0x00000c70


	//   ....[7]....
        /*00e4*/ 	.word	0x00000eb0


	//   ....[8]....
        /*00e8*/ 	.word	0x00002200


	//   ....[9]....
        /*00ec*/ 	.word	0x00003140


	//   ....[10]....
        /*00f0*/ 	.word	0x00003610


	//   ....[11]....
        /*00f4*/ 	.word	0x00003640


	//   ....[12]....
        /*00f8*/ 	.word	0x00004260


	//   ....[13]....
        /*00fc*/ 	.word	0x00004470


	//----- nvinfo : EIATTR_VRC_CTA_INIT_COUNT
	.align		4
.L_43:
        /*0100*/ 	.byte	0x02, 0x4a
        /*0102*/ 	.byte	0x80
	.zero		1


	//----- nvinfo : EIATTR_SYSCALL_OFFSETS
	.align		4
        /*0104*/ 	.byte	0x04, 0x46
        /*0106*/ 	.short	(.L_45 - .L_44)


	//   ....[0]....
.L_44:
        /*0108*/ 	.word	0x000061f0


	//   ....[1]....
        /*010c*/ 	.word	0x000062e0


	//   ....[2]....
        /*0110*/ 	.word	0x00006a80


	//   ....[3]....
        /*0114*/ 	.word	0x000073b0


	//   ....[4]....
        /*0118*/ 	.word	0x00007c80


	//   ....[5]....
        /*011c*/ 	.word	0x00008550


	//----- nvinfo : EIATTR_MBARRIER_INSTR_OFFSETS
	.align		4
.L_45:
        /*0120*/ 	.byte	0x04, 0x39
        /*0122*/ 	.short	(.L_47 - .L_46)


	//   ....[0]....
.L_46:
        /*0124*/ 	.word	0x00000650
        /*0128*/ 	.word	0x000000ff
        /*012c*/ 	.word	0x00000000
        /*0130*/ 	.short	0x0100
        /*0132*/ 	.byte	0x04
	.zero		1


	//   ....[1]....
        /*0134*/ 	.word	0x00000660
        /*0138*/ 	.word	0x000000ff
        /*013c*/ 	.word	0x00000028
        /*0140*/ 	.short	0x0100
        /*0142*/ 	.byte	0x04
	.zero		1


	//   ....[2]....
        /*0144*/ 	.word	0x00000670
        /*0148*/ 	.word	0x000000ff
        /*014c*/ 	.word	0x00000008
        /*0150*/ 	.short	0x0100
        /*0152*/ 	.byte	0x04
	.zero		1


	//   ....[3]....
        /*0154*/ 	.word	0x00000680
        /*0158*/ 	.word	0x000000ff
        /*015c*/ 	.word	0x00000030
        /*0160*/ 	.short	0x0100
        /*0162*/ 	.byte	0x04
	.zero		1


	//   ....[4]....
        /*0164*/ 	.word	0x00000690
        /*0168*/ 	.word	0x000000ff
        /*016c*/ 	.word	0x00000010
        /*0170*/ 	.short	0x0100
        /*0172*/ 	.byte	0x04
	.zero		1


	//   ....[5]....
        /*0174*/ 	.word	0x000006a0
        /*0178*/ 	.word	0x000000ff
        /*017c*/ 	.word	0x00000038
        /*0180*/ 	.short	0x0100
        /*0182*/ 	.byte	0x04
	.zero		1


	//   ....[6]....
        /*0184*/ 	.word	0x000006b0
        /*0188*/ 	.word	0x000000ff
        /*018c*/ 	.word	0x00000018
        /*0190*/ 	.short	0x0100
        /*0192*/ 	.byte	0x04
	.zero		1


	//   ....[7]....
        /*0194*/ 	.word	0x000006c0
        /*0198*/ 	.word	0x000000ff
        /*019c*/ 	.word	0x00000040
        /*01a0*/ 	.short	0x0100
        /*01a2*/ 	.byte	0x04
	.zero		1


	//   ....[8]....
        /*01a4*/ 	.word	0x000006d0
        /*01a8*/ 	.word	0x000000ff
        /*01ac*/ 	.word	0x00000020
        /*01b0*/ 	.short	0x0100
        /*01b2*/ 	.byte	0x04
	.zero		1


	//   ....[9]....
        /*01b4*/ 	.word	0x000006e0
        /*01b8*/ 	.word	0x000000ff
        /*01bc*/ 	.word	0x00000048
        /*01c0*/ 	.short	0x0100
        /*01c2*/ 	.byte	0x04
	.zero		1


	//   ....[10]....
        /*01c4*/ 	.word	0x00000800
        /*01c8*/ 	.word	0x000000ff
        /*01cc*/ 	.word	0x00000050
        /*01d0*/ 	.short	0x0100
        /*01d2*/ 	.byte	0x04
	.zero		1


	//   ....[11]....
        /*01d4*/ 	.word	0x00000810
        /*01d8*/ 	.word	0x000000ff
        /*01dc*/ 	.word	0x00000070
        /*01e0*/ 	.short	0x0100
        /*01e2*/ 	.byte	0x04
	.zero		1


	//   ....[12]....
        /*01e4*/ 	.word	0x00000820
        /*01e8*/ 	.word	0x000000ff
        /*01ec*/ 	.word	0x00000058
        /*01f0*/ 	.short	0x0100
        /*01f2*/ 	.byte	0x04
	.zero		1


	//   ....[13]....
        /*01f4*/ 	.word	0x00000830
        /*01f8*/ 	.word	0x000000ff
        /*01fc*/ 	.word	0x00000078
        /*0200*/ 	.short	0x0100
        /*0202*/ 	.byte	0x04
	.zero		1


	//   ....[14]....
        /*0204*/ 	.word	0x00000840
        /*0208*/ 	.word	0x000000ff
        /*020c*/ 	.word	0x00000060
        /*0210*/ 	.short	0x0100
        /*0212*/ 	.byte	0x04
	.zero		1


	//   ....[15]....
        /*0214*/ 	.word	0x00000850
        /*0218*/ 	.word	0x000000ff
        /*021c*/ 	.word	0x00000080
        /*0220*/ 	.short	0x0100
        /*0222*/ 	.byte	0x04
	.zero		1


	//   ....[16]....
        /*0224*/ 	.word	0x00000860
        /*0228*/ 	.word	0x000000ff
        /*022c*/ 	.word	0x00000068
        /*0230*/ 	.short	0x0100
        /*0232*/ 	.byte	0x04
	.zero		1


	//   ....[17]....
        /*0234*/ 	.word	0x00000870
        /*0238*/ 	.word	0x000000ff
        /*023c*/ 	.word	0x00000088
        /*0240*/ 	.short	0x0100
        /*0242*/ 	.byte	0x04
	.zero		1


	//   ....[18]....
        /*0244*/ 	.word	0x00000950
        /*0248*/ 	.word	0x000000ff
        /*024c*/ 	.word	0x00000090
        /*0250*/ 	.short	0x0100
        /*0252*/ 	.byte	0x06
	.zero		1


	//   ....[19]....
        /*0254*/ 	.word	0x00000960
        /*0258*/ 	.word	0x000000ff
        /*025c*/ 	.word	0x00000098
        /*0260*/ 	.short	0x0100
        /*0262*/ 	.byte	0x06
	.zero		1


	//   ....[20]....
        /*0264*/ 	.word	0x00000a90
        /*0268*/ 	.word	0x000000ff
        /*026c*/ 	.word	0x000000a0
        /*0270*/ 	.short	0x0100
        /*0272*/ 	.byte	0x06
	.zero		1


	//   ....[21]....
        /*0274*/ 	.word	0x00000aa0
        /*0278*/ 	.word	0x000000ff
        /*027c*/ 	.word	0x000000b0
        /*0280*/ 	.short	0x0100
        /*0282*/ 	.byte	0x06
	.zero		1


	//   ....[22]....
        /*0284*/ 	.word	0x00000ab0
        /*0288*/ 	.word	0x000000ff
        /*028c*/ 	.word	0x000000a8
        /*0290*/ 	.short	0x0100
        /*0292*/ 	.byte	0x06
	.zero		1


	//   ....[23]....
        /*0294*/ 	.word	0x00000ac0
        /*0298*/ 	.word	0x000000ff
        /*029c*/ 	.word	0x000000b8
        /*02a0*/ 	.short	0x0100
        /*02a2*/ 	.byte	0x06
	.zero		1


	//   ....[24]....
        /*02a4*/ 	.word	0x00000be0
        /*02a8*/ 	.word	0x000000ff
        /*02ac*/ 	.word	0x000000c0
        /*02b0*/ 	.short	0x0100
        /*02b2*/ 	.byte	0x04
	.zero		1


	//   ....[25]....
        /*02b4*/ 	.word	0x00000bf0
        /*02b8*/ 	.word	0x000000ff
        /*02bc*/ 	.word	0x000000e0
        /*02c0*/ 	.short	0x0100
        /*02c2*/ 	.byte	0x04
	.zero		1


	//   ....[26]....
        /*02c4*/ 	.word	0x00000c00
        /*02c8*/ 	.word	0x000000ff
        /*02cc*/ 	.word	0x000000c8
        /*02d0*/ 	.short	0x0100
        /*02d2*/ 	.byte	0x04
	.zero		1


	//   ....[27]....
        /*02d4*/ 	.word	0x00000c10
        /*02d8*/ 	.word	0x000000ff
        /*02dc*/ 	.word	0x000000e8
        /*02e0*/ 	.short	0x0100
        /*02e2*/ 	.byte	0x04
	.zero		1


	//   ....[28]....
        /*02e4*/ 	.word	0x00000c20
        /*02e8*/ 	.word	0x000000ff
        /*02ec*/ 	.word	0x000000d0
        /*02f0*/ 	.short	0x0100
        /*02f2*/ 	.byte	0x04
	.zero		1


	//   ....[29]....
        /*02f4*/ 	.word	0x00000c30
        /*02f8*/ 	.word	0x000000ff
        /*02fc*/ 	.word	0x000000f0
        /*0300*/ 	.short	0x0100
        /*0302*/ 	.byte	0x04
	.zero		1


	//   ....[30]....
        /*0304*/ 	.word	0x00000c40
        /*0308*/ 	.word	0x000000ff
        /*030c*/ 	.word	0x000000d8
        /*0310*/ 	.short	0x0100
        /*0312*/ 	.byte	0x04
	.zero		1


	//   ....[31]....
        /*0314*/ 	.word	0x00000c50
        /*0318*/ 	.word	0x000000ff
        /*031c*/ 	.word	0x000000f8
        /*0320*/ 	.short	0x0100
        /*0322*/ 	.byte	0x04
	.zero		1


	//   ....[32]....
        /*0324*/ 	.word	0x00000d40
        /*0328*/ 	.word	0x000000ff
        /*032c*/ 	.word	0x00000100
        /*0330*/ 	.short	0x0100
        /*0332*/ 	.byte	0x04
	.zero		1


	//   ....[33]....
        /*0334*/ 	.word	0x00000d50
        /*0338*/ 	.word	0x000000ff
        /*033c*/ 	.word	0x00000110
        /*0340*/ 	.short	0x0100
        /*0342*/ 	.byte	0x04
	.zero		1


	//   ....[34]....
        /*0344*/ 	.word	0x00000d60
        /*0348*/ 	.word	0x000000ff
        /*034c*/ 	.word	0x00000108
        /*0350*/ 	.short	0x0100
        /*0352*/ 	.byte	0x04
	.zero		1


	//   ....[35]....
        /*0354*/ 	.word	0x00000d70
        /*0358*/ 	.word	0x000000ff
        /*035c*/ 	.word	0x00000118
        /*0360*/ 	.short	0x0100
        /*0362*/ 	.byte	0x04
	.zero		1


	//   ....[36]....
        /*0364*/ 	.word	0x00000e70
        /*0368*/ 	.word	0x000000ff
        /*036c*/ 	.word	0x00000120
        /*0370*/ 	.short	0x0100
        /*0372*/ 	.byte	0x06
	.zero		1


	//   ....[37]....
        /*0374*/ 	.word	0x00001a20
        /*0378*/ 	.word	0x00000000
        /*037c*/ 	.word	0x00000110
        /*0380*/ 	.short	0x010a
        /*0382*/ 	.byte	0xff
	.zero		1


	//   ....[38]....
        /*0384*/ 	.word	0x00001a50
        /*0388*/ 	.word	0x00000000
        /*038c*/ 	.word	0x00000100
        /*0390*/ 	.short	0x0101
        /*0392*/ 	.byte	0xff
	.zero		1


	//   ....[39]....
        /*0394*/ 	.word	0x00001b10
        /*0398*/ 	.word	0x000000ff
        /*039c*/ 	.word	0x00000028
        /*03a0*/ 	.short	0x010a
        /*03a2*/ 	.byte	0x04
	.zero		1


	//   ....[40]....
        /*03a4*/ 	.word	0x00001be0
        /*03a8*/ 	.word	0x000000ff
        /*03ac*/ 	.word	0x00000028
        /*03b0*/ 	.short	0x010a
        /*03b2*/ 	.byte	0x21
	.zero		1


	//   ....[41]....
        /*03b4*/ 	.word	0x00001d90
        /*03b8*/ 	.word	0x000000ff
        /*03bc*/ 	.word	0x00000028
        /*03c0*/ 	.short	0x010a
        /*03c2*/ 	.byte	0x05
	.zero		1


	//   ....[42]....
        /*03c4*/ 	.word	0x00001ea0
        /*03c8*/ 	.word	0x000000ff
        /*03cc*/ 	.word	0x00000098
        /*03d0*/ 	.short	0x0101
        /*03d2*/ 	.byte	0x06
	.zero		1


	//   ....[43]....
        /*03d4*/ 	.word	0x00001ec0
        /*03d8*/ 	.word	0x000000ff
        /*03dc*/ 	.word	0x00000028
        /*03e0*/ 	.short	0x010a
        /*03e2*/ 	.byte	0x04
	.zero		1


	//   ....[44]....
        /*03e4*/ 	.word	0x00001f40
        /*03e8*/ 	.word	0x000000ff
        /*03ec*/ 	.word	0x00000028
        /*03f0*/ 	.short	0x010a
        /*03f2*/ 	.byte	0x11
	.zero		1


	//   ....[45]....
        /*03f4*/ 	.word	0x000020d0
        /*03f8*/ 	.word	0x000000ff
        /*03fc*/ 	.word	0x00000028
        /*0400*/ 	.short	0x010a
        /*0402*/ 	.byte	0x05
	.zero		1


	//   ....[46]....
        /*0404*/ 	.word	0x00002230
        /*0408*/ 	.word	0x00000003
        /*040c*/ 	.word	0x000000a0
        /*0410*/ 	.short	0x010a
        /*0412*/ 	.byte	0xff
	.zero		1


	//   ....[47]....
        /*0414*/ 	.word	0x00002380
        /*0418*/ 	.word	0x00000000
        /*041c*/ 	.word	0x00000000
        /*0420*/ 	.short	0x0101
        /*0422*/ 	.byte	0xff
	.zero		1


	//   ....[48]....
        /*0424*/ 	.word	0x00002930
        /*0428*/ 	.word	0x000000ff
        /*042c*/ 	.word	0x00000000
        /*0430*/ 	.short	0x010a
        /*0432*/ 	.byte	0x04
	.zero		1


	//   ....[49]....
        /*0434*/ 	.word	0x000029c0
        /*0438*/ 	.word	0x000000ff
        /*043c*/ 	.word	0x00000000
        /*0440*/ 	.short	0x010a
        /*0442*/ 	.byte	0x05
	.zero		1


	//   ....[50]....
        /*0444*/ 	.word	0x00002a50
        /*0448*/ 	.word	0x000000ff
        /*044c*/ 	.word	0x00000000
        /*0450*/ 	.short	0x010a
        /*0452*/ 	.byte	0x05
	.zero		1


	//   ....[51]....
        /*0454*/ 	.word	0x00002ae0
        /*0458*/ 	.word	0x000000ff
        /*045c*/ 	.word	0x00000000
        /*0460*/ 	.short	0x010a
        /*0462*/ 	.byte	0x05
	.zero		1


	//   ....[52]....
        /*0464*/ 	.word	0x00002b80
        /*0468*/ 	.word	0x00000000
        /*046c*/ 	.word	0x00000000
        /*0470*/ 	.short	0x010a
        /*0472*/ 	.byte	0xff
	.zero		1


	//   ....[53]....
        /*0474*/ 	.word	0x00002ca0
        /*0478*/ 	.word	0x00000002
        /*047c*/ 	.word	0x00000100
        /*0480*/ 	.short	0x010a
        /*0482*/ 	.byte	0xff
	.zero		1


	//   ....[54]....
        /*0484*/ 	.word	0x00002d10
        /*0488*/ 	.word	0x00000002
        /*048c*/ 	.word	0x00000000
        /*0490*/ 	.short	0x0101
        /*0492*/ 	.byte	0xff
	.zero		1


	//   ....[55]....
        /*0494*/ 	.word	0x00002d30
        /*0498*/ 	.word	0x000000ff
        /*049c*/ 	.word	0x000000b0
        /*04a0*/ 	.short	0x010a
        /*04a2*/ 	.byte	0x04
	.zero		1


	//   ....[56]....
        /*04a4*/ 	.word	0x00002e50
        /*04a8*/ 	.word	0x00000002
        /*04ac*/ 	.word	0x000000a0
        /*04b0*/ 	.short	0x010a
        /*04b2*/ 	.byte	0xff
	.zero		1


	//   ....[57]....
        /*04b4*/ 	.word	0x00002f50
        /*04b8*/ 	.word	0x00000002
        /*04bc*/ 	.word	0x00000000
        /*04c0*/ 	.short	0x0101
        /*04c2*/ 	.byte	0xff
	.zero		1


	//   ....[58]....
        /*04c4*/ 	.word	0x00002fe0
        /*04c8*/ 	.word	0x000000ff
        /*04cc*/ 	.word	0x000000b0
        /*04d0*/ 	.short	0x0106
        /*04d2*/ 	.byte	0x04
	.zero		1


	//   ....[59]....
        /*04d4*/ 	.word	0x00003000
        /*04d8*/ 	.word	0x000000ff
        /*04dc*/ 	.word	0x000000b0
        /*04e0*/ 	.short	0x010a
        /*04e2*/ 	.byte	0x04
	.zero		1


	//   ....[60]....
        /*04e4*/ 	.word	0x00003090
        /*04e8*/ 	.word	0x000000ff
        /*04ec*/ 	.word	0x000000b0
        /*04f0*/ 	.short	0x0106
        /*04f2*/ 	.byte	0x07
	.zero		1


	//   ....[61]....
        /*04f4*/ 	.word	0x000030d0
        /*04f8*/ 	.word	0x00000000
        /*04fc*/ 	.word	0x000000b0
        /*0500*/ 	.short	0x010a
        /*0502*/ 	.byte	0xff
	.zero		1


	//   ....[62]....
        /*0504*/ 	.word	0x00003310
        /*0508*/ 	.word	0x000000ff
        /*050c*/ 	.word	0x00000008
        /*0510*/ 	.short	0x010a
        /*0512*/ 	.byte	0x05
	.zero		1


	//   ....[63]....
        /*0514*/ 	.word	0x00003330
        /*0518*/ 	.word	0x000000ff
        /*051c*/ 	.word	0x00000008
        /*0520*/ 	.short	0x010a
        /*0522*/ 	.byte	0x05
	.zero		1


	//   ....[64]....
        /*0524*/ 	.word	0x000034c0
        /*0528*/ 	.word	0x000000ff
        /*052c*/ 	.word	0x00000008
        /*0530*/ 	.short	0x010a
        /*0532*/ 	.byte	0x05
	.zero		1


	//   ....[65]....
        /*0534*/ 	.word	0x000034e0
        /*0538*/ 	.word	0x000000ff
        /*053c*/ 	.word	0x00000008
        /*0540*/ 	.short	0x010a
        /*0542*/ 	.byte	0x05
	.zero		1


	//   ....[66]....
        /*0544*/ 	.word	0x000035a0
        /*0548*/ 	.word	0x000000ff
        /*054c*/ 	.word	0x00000000
        /*0550*/ 	.short	0x0101
        /*0552*/ 	.byte	0x04
	.zero		1


	//   ....[67]....
        /*0554*/ 	.word	0x000038e0
        /*0558*/ 	.word	0x00000000
        /*055c*/ 	.word	0x000000a0
        /*0560*/ 	.short	0x010a
        /*0562*/ 	.byte	0xff
	.zero		1


	//   ....[68]....
        /*0564*/ 	.word	0x000039a0
        /*0568*/ 	.word	0x00000000
        /*056c*/ 	.word	0x00000000
        /*0570*/ 	.short	0x0101
        /*0572*/ 	.byte	0xff
	.zero		1


	//   ....[69]....
        /*0574*/ 	.word	0x00003a60
        /*0578*/ 	.word	0x000000ff
        /*057c*/ 	.word	0x00000000
        /*0580*/ 	.short	0x010a
        /*0582*/ 	.byte	0x04
	.zero		1


	//   ....[70]....
        /*0584*/ 	.word	0x00003a70
        /*0588*/ 	.word	0x000000ff
        /*058c*/ 	.word	0x000000e0
        /*0590*/ 	.short	0x010a
        /*0592*/ 	.byte	0x1f
	.zero		1


	//   ....[71]....
        /*0594*/ 	.word	0x00003b20
        /*0598*/ 	.word	0x000000ff
        /*059c*/ 	.word	0x00000000
        /*05a0*/ 	.short	0x010a
        /*05a2*/ 	.byte	0x05
	.zero		1


	//   ....[72]....
        /*05a4*/ 	.word	0x00003c50
        /*05a8*/ 	.word	0x000000ff
        /*05ac*/ 	.word	0x00000000
        /*05b0*/ 	.short	0x010a
        /*05b2*/ 	.byte	0x04
	.zero		1


	//   ....[73]....
        /*05b4*/ 	.word	0x00003f50
        /*05b8*/ 	.word	0x000000ff
        /*05bc*/ 	.word	0x00000000
        /*05c0*/ 	.short	0x010a
        /*05c2*/ 	.byte	0x04
	.zero		1


	//   ....[74]....
        /*05c4*/ 	.word	0x00003fe0
        /*05c8*/ 	.word	0x000000ff
        /*05cc*/ 	.word	0x00000000
        /*05d0*/ 	.short	0x010a
        /*05d2*/ 	.byte	0x05
	.zero		1


	//   ....[75]....
        /*05d4*/ 	.word	0x00004070
        /*05d8*/ 	.word	0x000000ff
        /*05dc*/ 	.word	0x00000000
        /*05e0*/ 	.short	0x010a
        /*05e2*/ 	.byte	0x05
	.zero		1


	//   ....[76]....
        /*05e4*/ 	.word	0x00004110
        /*05e8*/ 	.word	0x00000000
        /*05ec*/ 	.word	0x00000000
        /*05f0*/ 	.short	0x010a
        /*05f2*/ 	.byte	0xff
	.zero		1


	//   ....[77]....
        /*05f4*/ 	.word	0x00004150
        /*05f8*/ 	.word	0x00000000
        /*05fc*/ 	.word	0x00000000
        /*0600*/ 	.short	0x010a
        /*0602*/ 	.byte	0xff
	.zero		1


	//   ....[78]....
        /*0604*/ 	.word	0x000041c0
        /*0608*/ 	.word	0x000000ff
        /*060c*/ 	.word	0x00000000
        /*0610*/ 	.short	0x0101
        /*0612*/ 	.byte	0x04
	.zero		1


	//   ....[79]....
        /*0614*/ 	.word	0x00004200
        /*0618*/ 	.word	0x000000ff
        /*061c*/ 	.word	0x00000120
        /*0620*/ 	.short	0x010a
        /*0622*/ 	.byte	0x1a
	.zero		1


	//   ....[80]....
        /*0624*/ 	.word	0x00004250
        /*0628*/ 	.word	0x000000ff
        /*062c*/ 	.word	0x00000000
        /*0630*/ 	.short	0x0101
        /*0632*/ 	.byte	0x04
	.zero		1


	//   ....[81]....
        /*0634*/ 	.word	0x000046f0
        /*0638*/ 	.word	0x0000000c
        /*063c*/ 	.word	0x000000a0
        /*0640*/ 	.short	0x010a
        /*0642*/ 	.byte	0xff
	.zero		1


	//   ....[82]....
        /*0644*/ 	.word	0x00004860
        /*0648*/ 	.word	0x00000000
        /*064c*/ 	.word	0x00000000
        /*0650*/ 	.short	0x0101
        /*0652*/ 	.byte	0xff
	.zero		1


	//   ....[83]....
        /*0654*/ 	.word	0x00004cf0
        /*0658*/ 	.word	0x000000ff
        /*065c*/ 	.word	0x00000098
        /*0660*/ 	.short	0x010a
        /*0662*/ 	.byte	0x15
	.zero		1


	//   ....[84]....
        /*0664*/ 	.word	0x00004e70
        /*0668*/ 	.word	0x000000ff
        /*066c*/ 	.word	0x00000070
        /*0670*/ 	.short	0x010a
        /*0672*/ 	.byte	0x15
	.zero		1


	//   ....[85]....
        /*0674*/ 	.word	0x00005070
        /*0678*/ 	.word	0x000000ff
        /*067c*/ 	.word	0x00000050
        /*0680*/ 	.short	0x010b
        /*0682*/ 	.byte	0x15
	.zero		1


	//   ....[86]....
        /*0684*/ 	.word	0x00005080
        /*0688*/ 	.word	0x000000ff
        /*068c*/ 	.word	0x00000000
        /*0690*/ 	.short	0x0101
        /*0692*/ 	.byte	0x06
	.zero		1


	//   ....[87]....
        /*0694*/ 	.word	0x00005090
        /*0698*/ 	.word	0x000000ff
        /*069c*/ 	.word	0x00000078
        /*06a0*/ 	.short	0x010a
        /*06a2*/ 	.byte	0x15
	.zero		1


	//   ....[88]....
        /*06a4*/ 	.word	0x00005240
        /*06a8*/ 	.word	0x000000ff
        /*06ac*/ 	.word	0x00000058
        /*06b0*/ 	.short	0x010b
        /*06b2*/ 	.byte	0x15
	.zero		1


	//   ....[89]....
        /*06b4*/ 	.word	0x00005250
        /*06b8*/ 	.word	0x000000ff
        /*06bc*/ 	.word	0x00000000
        /*06c0*/ 	.short	0x0101
        /*06c2*/ 	.byte	0x06
	.zero		1


	//   ....[90]....
        /*06c4*/ 	.word	0x00005260
        /*06c8*/ 	.word	0x000000ff
        /*06cc*/ 	.word	0x00000080
        /*06d0*/ 	.short	0x010a
        /*06d2*/ 	.byte	0x15
	.zero		1


	//   ....[91]....
        /*06d4*/ 	.word	0x00005410
        /*06d8*/ 	.word	0x000000ff
        /*06dc*/ 	.word	0x00000060
        /*06e0*/ 	.short	0x010b
        /*06e2*/ 	.byte	0x15
	.zero		1


	//   ....[92]....
        /*06e4*/ 	.word	0x00005420
        /*06e8*/ 	.word	0x000000ff
        /*06ec*/ 	.word	0x00000000
        /*06f0*/ 	.short	0x0101
        /*06f2*/ 	.byte	0x06
	.zero		1


	//   ....[93]....
        /*06f4*/ 	.word	0x00005430
        /*06f8*/ 	.word	0x000000ff
        /*06fc*/ 	.word	0x00000088
        /*0700*/ 	.short	0x010a
        /*0702*/ 	.byte	0x15
	.zero		1


	//   ....[94]....
        /*0704*/ 	.word	0x00005670
        /*0708*/ 	.word	0x000000ff
        /*070c*/ 	.word	0x00000068
        /*0710*/ 	.short	0x010b
        /*0712*/ 	.byte	0x15
	.zero		1


	//   ....[95]....
        /*0714*/ 	.word	0x00005680
        /*0718*/ 	.word	0x000000ff
        /*071c*/ 	.word	0x00000000
        /*0720*/ 	.short	0x0101
        /*0722*/ 	.byte	0x25
	.zero		1


	//   ....[96]....
        /*0724*/ 	.word	0x000056c0
        /*0728*/ 	.word	0x000000ff
        /*072c*/ 	.word	0x00000070
        /*0730*/ 	.short	0x010a
        /*0732*/ 	.byte	0x15
	.zero		1


	//   ....[97]....
        /*0734*/ 	.word	0x000056e0
        /*0738*/ 	.word	0x000000ff
        /*073c*/ 	.word	0x00000078
        /*0740*/ 	.short	0x010a
        /*0742*/ 	.byte	0x15
	.zero		1


	//   ....[98]....
        /*0744*/ 	.word	0x00005700
        /*0748*/ 	.word	0x000000ff
        /*074c*/ 	.word	0x00000080
        /*0750*/ 	.short	0x010a
        /*0752*/ 	.byte	0x15
	.zero		1


	//   ....[99]....
        /*0754*/ 	.word	0x00005740
        /*0758*/ 	.word	0x00000000
        /*075c*/ 	.word	0x00000088
        /*0760*/ 	.short	0x010a
        /*0762*/ 	.byte	0xff
	.zero		1


	//   ....[100]....
        /*0764*/ 	.word	0x00005a80
        /*0768*/ 	.word	0x00000003
        /*076c*/ 	.word	0x000000a0
        /*0770*/ 	.short	0x010a
        /*0772*/ 	.byte	0xff
	.zero		1


	//   ....[101]....
        /*0774*/ 	.word	0x00005c00
        /*0778*/ 	.word	0x00000000
        /*077c*/ 	.word	0x00000000
        /*0780*/ 	.short	0x0101
        /*0782*/ 	.byte	0xff
	.zero		1


	//   ....[102]....
        /*0784*/ 	.word	0x00006740
        /*0788*/ 	.word	0x000000ff
        /*078c*/ 	.word	0x00000050
        /*0790*/ 	.short	0x010a
        /*0792*/ 	.byte	0x2b
	.zero		1


	//   ....[103]....
        /*0794*/ 	.word	0x00006780
        /*0798*/ 	.word	0x00000035
        /*079c*/ 	.word	0x000000c0
        /*07a0*/ 	.short	0x010a
        /*07a2*/ 	.byte	0xff
	.zero		1


	//   ....[104]....
        /*07a4*/ 	.word	0x00006890
        /*07a8*/ 	.word	0x000000ff
        /*07ac*/ 	.word	0x00000050
        /*07b0*/ 	.short	0x010a
        /*07b2*/ 	.byte	0x2b
	.zero		1


	//   ....[105]....
        /*07b4*/ 	.word	0x00006960
        /*07b8*/ 	.word	0x00000035
        /*07bc*/ 	.word	0x000000c0
        /*07c0*/ 	.short	0x010a
        /*07c2*/ 	.byte	0xff
	.zero		1


	//   ....[106]....
        /*07c4*/ 	.word	0x00007120
        /*07c8*/ 	.word	0x00000000
        /*07cc*/ 	.word	0x00000000
        /*07d0*/ 	.short	0x0101
        /*07d2*/ 	.byte	0xff
	.zero		1


	//   ....[107]....
        /*07d4*/ 	.word	0x00007130
        /*07d8*/ 	.word	0x00000002
        /*07dc*/ 	.word	0x00000050
        /*07e0*/ 	.short	0x010a
        /*07e2*/ 	.byte	0xff
	.zero		1


	//   ....[108]....
        /*07e4*/ 	.word	0x000071f0
        /*07e8*/ 	.word	0x00000002
        /*07ec*/ 	.word	0x00000050
        /*07f0*/ 	.short	0x010a
        /*07f2*/ 	.byte	0xff
	.zero		1


	//   ....[109]....
        /*07f4*/ 	.word	0x000079f0
        /*07f8*/ 	.word	0x00000000
        /*07fc*/ 	.word	0x00000000
        /*0800*/ 	.short	0x0101
        /*0802*/ 	.byte	0xff
	.zero		1


	//   ....[110]....
        /*0804*/ 	.word	0x00007a10
        /*0808*/ 	.word	0x00000002
        /*080c*/ 	.word	0x00000050
        /*0810*/ 	.short	0x010a
        /*0812*/ 	.byte	0xff
	.zero		1


	//   ....[111]....
        /*0814*/ 	.word	0x00007ac0
        /*0818*/ 	.word	0x00000002
        /*081c*/ 	.word	0x00000050
        /*0820*/ 	.short	0x010a
        /*0822*/ 	.byte	0xff
	.zero		1


	//   ....[112]....
        /*0824*/ 	.word	0x000082c0
        /*0828*/ 	.word	0x00000000
        /*082c*/ 	.word	0x00000000
        /*0830*/ 	.short	0x0101
        /*0832*/ 	.byte	0xff
	.zero		1


	//   ....[113]....
        /*0834*/ 	.word	0x000082e0
        /*0838*/ 	.word	0x00000003
        /*083c*/ 	.word	0x00000050
        /*0840*/ 	.short	0x010a
        /*0842*/ 	.byte	0xff
	.zero		1


	//   ....[114]....
        /*0844*/ 	.word	0x00008390
        /*0848*/ 	.word	0x00000003
        /*084c*/ 	.word	0x00000050
        /*0850*/ 	.short	0x010a
        /*0852*/ 	.byte	0xff
	.zero		1


	//   ....[115]....
        /*0854*/ 	.word	0x00008640
        /*0858*/ 	.word	0x00000035
        /*085c*/ 	.word	0x00000000
        /*0860*/ 	.short	0x0101
        /*0862*/ 	.byte	0xff
	.zero		1


	//   ....[116]....
        /*0864*/ 	.word	0x00008be0
        /*0868*/ 	.word	0x00000000
        /*086c*/ 	.word	0x00000000
        /*0870*/ 	.short	0x0101
        /*0872*/ 	.byte	0xff
	.zero		1


	//   ....[117]....
        /*0874*/ 	.word	0x00008e70
        /*0878*/ 	.word	0x000000ff
        /*087c*/ 	.word	0x00000000
        /*0880*/ 	.short	0x0101
        /*0882*/ 	.byte	0x04
	.zero		1


	//   ....[118]....
        /*0884*/ 	.word	0x00008e90
        /*0888*/ 	.word	0x00000000
        /*088c*/ 	.word	0x00000110
        /*0890*/ 	.short	0x010a
        /*0892*/ 	.byte	0xff
	.zero		1


	//   ....[119]....
        /*0894*/ 	.word	0x00008ef0
        /*0898*/ 	.word	0x00000000
        /*089c*/ 	.word	0x00000028
        /*08a0*/ 	.short	0x010a
        /*08a2*/ 	.byte	0xff
	.zero		1


	//   ....[120]....
        /*08a4*/ 	.word	0x00008f50
        /*08a8*/ 	.word	0x00000000
        /*08ac*/ 	.word	0x00000028
        /*08b0*/ 	.short	0x010a
        /*08b2*/ 	.byte	0xff
	.zero		1


	//   ....[121]....
        /*08b4*/ 	.word	0x00008fa0
        /*08b8*/ 	.word	0x00000003
        /*08bc*/ 	.word	0x000000a0
        /*08c0*/ 	.short	0x010a
        /*08c2*/ 	.byte	0xff
	.zero		1


	//   ....[122]....
        /*08c4*/ 	.word	0x00009000
        /*08c8*/ 	.word	0x00000000
        /*08cc*/ 	.word	0x00000000
        /*08d0*/ 	.short	0x010a
        /*08d2*/ 	.byte	0xff
	.zero		1


	//   ....[123]....
        /*08d4*/ 	.word	0x00009060
        /*08d8*/ 	.word	0x00000000
        /*08dc*/ 	.word	0x00000000
        /*08e0*/ 	.short	0x010a
        /*08e2*/ 	.byte	0xff
	.zero		1


	//   ....[124]....
        /*08e4*/ 	.word	0x000090c0
        /*08e8*/ 	.word	0x00000000
        /*08ec*/ 	.word	0x00000000
        /*08f0*/ 	.short	0x010a
        /*08f2*/ 	.byte	0xff
	.zero		1


	//   ....[125]....
        /*08f4*/ 	.word	0x00009120
        /*08f8*/ 	.word	0x00000000
        /*08fc*/ 	.word	0x00000000
        /*0900*/ 	.short	0x010a
        /*0902*/ 	.byte	0xff
	.zero		1


	//   ....[126]....
        /*0904*/ 	.word	0x00009170
        /*0908*/ 	.word	0x00000002
        /*090c*/ 	.word	0x00000100
        /*0910*/ 	.short	0x010a
        /*0912*/ 	.byte	0xff
	.zero		1


	//   ....[127]....
        /*0914*/ 	.word	0x000091d0
        /*0918*/ 	.word	0x00000002
        /*091c*/ 	.word	0x000000b0
        /*0920*/ 	.short	0x010a
        /*0922*/ 	.byte	0xff
	.zero		1


	//   ....[128]....
        /*0924*/ 	.word	0x00009220
        /*0928*/ 	.word	0x00000002
        /*092c*/ 	.word	0x000000a0
        /*0930*/ 	.short	0x010a
        /*0932*/ 	.byte	0xff
	.zero		1


	//   ....[129]....
        /*0934*/ 	.word	0x00009280
        /*0938*/ 	.word	0x00000000
        /*093c*/ 	.word	0x000000b0
        /*0940*/ 	.short	0x010a
        /*0942*/ 	.byte	0xff
	.zero		1


	//   ....[130]....
        /*0944*/ 	.word	0x000092e0
        /*0948*/ 	.word	0x00000005
        /*094c*/ 	.word	0x00000008
        /*0950*/ 	.short	0x010a
        /*0952*/ 	.byte	0xff
	.zero		1


	//   ....[131]....
        /*0954*/ 	.word	0x000093c0
        /*0958*/ 	.word	0x00000000
        /*095c*/ 	.word	0x00000008
        /*0960*/ 	.short	0x010a
        /*0962*/ 	.byte	0xff
	.zero		1


	//   ....[132]....
        /*0964*/ 	.word	0x00009410
        /*0968*/ 	.word	0x00000000
        /*096c*/ 	.word	0x000000a0
        /*0970*/ 	.short	0x010a
        /*0972*/ 	.byte	0xff
	.zero		1


	//   ....[133]....
        /*0974*/ 	.word	0x00009470
        /*0978*/ 	.word	0x00000000
        /*097c*/ 	.word	0x000000e0
        /*0980*/ 	.short	0x010a
        /*0982*/ 	.byte	0xff
	.zero		1


	//   ....[134]....
        /*0984*/ 	.word	0x000094d0
        /*0988*/ 	.word	0x00000000
        /*098c*/ 	.word	0x00000000
        /*0990*/ 	.short	0x010a
        /*0992*/ 	.byte	0xff
	.zero		1


	//   ....[135]....
        /*0994*/ 	.word	0x00009530
        /*0998*/ 	.word	0x00000000
        /*099c*/ 	.word	0x00000000
        /*09a0*/ 	.short	0x010a
        /*09a2*/ 	.byte	0xff
	.zero		1


	//   ....[136]....
        /*09a4*/ 	.word	0x00009590
        /*09a8*/ 	.word	0x00000000
        /*09ac*/ 	.word	0x00000000
        /*09b0*/ 	.short	0x010a
        /*09b2*/ 	.byte	0xff
	.zero		1


	//   ....[137]....
        /*09b4*/ 	.word	0x000095f0
        /*09b8*/ 	.word	0x00000000
        /*09bc*/ 	.word	0x00000000
        /*09c0*/ 	.short	0x010a
        /*09c2*/ 	.byte	0xff
	.zero		1


	//   ....[138]....
        /*09c4*/ 	.word	0x00009650
        /*09c8*/ 	.word	0x00000000
        /*09cc*/ 	.word	0x00000120
        /*09d0*/ 	.short	0x010a
        /*09d2*/ 	.byte	0xff
	.zero		1


	//   ....[139]....
        /*09d4*/ 	.word	0x000096a0
        /*09d8*/ 	.word	0x0000000c
        /*09dc*/ 	.word	0x000000a0
        /*09e0*/ 	.short	0x010a
        /*09e2*/ 	.byte	0xff
	.zero		1


	//   ....[140]....
        /*09e4*/ 	.word	0x00009700
        /*09e8*/ 	.word	0x00000000
        /*09ec*/ 	.word	0x00000098
        /*09f0*/ 	.short	0x010a
        /*09f2*/ 	.byte	0xff
	.zero		1


	//   ....[141]....
        /*09f4*/ 	.word	0x00009760
        /*09f8*/ 	.word	0x00000000
        /*09fc*/ 	.word	0x00000070
        /*0a00*/ 	.short	0x010a
        /*0a02*/ 	.byte	0xff
	.zero		1


	//   ....[142]....
        /*0a04*/ 	.word	0x000097c0
        /*0a08*/ 	.word	0x00000000
        /*0a0c*/ 	.word	0x00000078
        /*0a10*/ 	.short	0x010a
        /*0a12*/ 	.byte	0xff
	.zero		1


	//   ....[143]....
        /*0a14*/ 	.word	0x00009820
        /*0a18*/ 	.word	0x00000000
        /*0a1c*/ 	.word	0x00000080
        /*0a20*/ 	.short	0x010a
        /*0a22*/ 	.byte	0xff
	.zero		1


	//   ....[144]....
        /*0a24*/ 	.word	0x00009880
        /*0a28*/ 	.word	0x00000000
        /*0a2c*/ 	.word	0x00000088
        /*0a30*/ 	.short	0x010a
        /*0a32*/ 	.byte	0xff
	.zero		1


	//   ....[145]....
        /*0a34*/ 	.word	0x000098e0
        /*0a38*/ 	.word	0x00000000
        /*0a3c*/ 	.word	0x00000070
        /*0a40*/ 	.short	0x010a
        /*0a42*/ 	.byte	0xff
	.zero		1


	//   ....[146]....
        /*0a44*/ 	.word	0x00009940
        /*0a48*/ 	.word	0x00000000
        /*0a4c*/ 	.word	0x00000078
        /*0a50*/ 	.short	0x010a
        /*0a52*/ 	.byte	0xff
	.zero		1


	//   ....[147]....
        /*0a54*/ 	.word	0x000099a0
        /*0a58*/ 	.word	0x00000000
        /*0a5c*/ 	.word	0x00000080
        /*0a60*/ 	.short	0x010a
        /*0a62*/ 	.byte	0xff
	.zero		1


	//   ....[148]....
        /*0a64*/ 	.word	0x000099f0
        /*0a68*/ 	.word	0x00000003
        /*0a6c*/ 	.word	0x000000a0
        /*0a70*/ 	.short	0x010a
        /*0a72*/ 	.byte	0xff
	.zero		1


	//   ....[149]....
        /*0a74*/ 	.word	0x00009a50
        /*0a78*/ 	.word	0x00000002
        /*0a7c*/ 	.word	0x00000050
        /*0a80*/ 	.short	0x010a
        /*0a82*/ 	.byte	0xff
	.zero		1


	//   ....[150]....
        /*0a84*/ 	.word	0x00009aa0
        /*0a88*/ 	.word	0x00000035
        /*0a8c*/ 	.word	0x000000c0
        /*0a90*/ 	.short	0x010a
        /*0a92*/ 	.byte	0xff
	.zero		1


	//   ....[151]....
        /*0a94*/ 	.word	0x00009af0
        /*0a98*/ 	.word	0x00000002
        /*0a9c*/ 	.word	0x00000050
        /*0aa0*/ 	.short	0x010a
        /*0aa2*/ 	.byte	0xff
	.zero		1


	//   ....[152]....
        /*0aa4*/ 	.word	0x00009b40
        /*0aa8*/ 	.word	0x00000002
        /*0aac*/ 	.word	0x00000050
        /*0ab0*/ 	.short	0x010a
        /*0ab2*/ 	.byte	0xff
	.zero		1


	//   ....[153]....
        /*0ab4*/ 	.word	0x00009b90
        /*0ab8*/ 	.word	0x00000003
        /*0abc*/ 	.word	0x00000050
        /*0ac0*/ 	.short	0x010a
        /*0ac2*/ 	.byte	0xff
	.zero		1


	//----- nvinfo : EIATTR_NUM_MBARRIERS
	.align		4
.L_47:
        /*0ac4*/ 	.byte	0x03, 0x38
        /*0ac6*/ 	.short	0x0025


	//----- nvinfo : EIATTR_EXIT_INSTR_OFFSETS
	.align		4
        /*0ac8*/ 	.byte	0x04, 0x1c
        /*0aca*/ 	.short	(.L_49 - .L_48)


	//   ....[0]....
.L_48:
        /*0acc*/ 	.word	0x00002bb0


	//   ....[1]....
        /*0ad0*/ 	.word	0x000030a0


	//   ....[2]....
        /*0ad4*/ 	.word	0x00003100


	//   ....[3]....
        /*0ad8*/ 	.word	0x00004480


	//   ....[4]....
        /*0adc*/ 	.word	0x00005770


	//   ....[5]....
        /*0ae0*/ 	.word	0x000057b0


	//   ....[6]....
        /*0ae4*/ 	.word	0x00008d60


	//   ....[7]....
        /*0ae8*/ 	.word	0x00008de0


	//   ....[8]....
        /*0aec*/ 	.word	0x00008e10


	//   ....[9]....
        /*0af0*/ 	.word	0x00008e80


	//----- nvinfo : EIATTR_MAX_THREADS
	.align		4
.L_49:
        /*0af4*/ 	.byte	0x04, 0x05
        /*0af6*/ 	.short	(.L_51 - .L_50)
.L_50:
        /*0af8*/ 	.word	0x00000100
        /*0afc*/ 	.word	0x00000001
        /*0b00*/ 	.word	0x00000001


	//----- nvinfo : EIATTR_CRS_STACK_SIZE
	.align		4
.L_51:
        /*0b04*/ 	.byte	0x04, 0x1e
        /*0b06*/ 	.short	(.L_53 - .L_52)
.L_52:
        /*0b08*/ 	.word	0x00000000


	//----- nvinfo : EIATTR_CBANK_PARAM_SIZE
	.align		4
.L_53:
        /*0b0c*/ 	.byte	0x03, 0x19
        /*0b0e*/ 	.short	0x0800


	//----- nvinfo : EIATTR_PARAM_CBANK
	.align		4
        /*0b10*/ 	.byte	0x04, 0x0a
        /*0b12*/ 	.short	(.L_55 - .L_54)
	.align		4
.L_54:
        /*0b14*/ 	.word	index@(.nv.constant0._ZN7cutlass13device_kernelINS_4gemm6kernel13GemmUniversalIN4cute5tupleIJiiiiEEENS1_10collective13CollectiveMmaINS1_35MainloopSm100TmaUmmaWarpSpecializedILi5ELi2ELi4ENS5_IJNS4_1CILi2EEESB_NSA_ILi1EEEEEEEENS5_IJNSA_ILi128EEESF_NSA_ILi64EEEEEENS_6half_tENS5_IJlSC_lEEESI_SJ_NS4_8TiledMMAINS4_8MMA_AtomIJNS4_26SM100_MMA_F16BF16_2x1SM_SSISI_SI_fLi128ELi128ELNS4_4UMMA5MajorE0ELSO_0ELNSN_7ScaleInE0ELSP_0EEEEEENS4_6LayoutINS5_IJSC_SC_SC_EEENS5_IJNSA_ILi0EEESU_SU_EEEEENS5_IJNS4_10UnderscoreESX_SX_EEEEENS4_28SM100_TMA_2SM_LOAD_MULTICASTENS4_14ComposedLayoutINS4_7SwizzleILi3ELi4ELi3EEENS4_18smem_ptr_flag_bitsILi16EEENSS_INS5_IJNSA_ILi8EEESG_EEENS5_IJSG_SC_EEEEEEEvNS4_8identityENS4_18SM100_TMA_2SM_LOADES1A_vS1B_EENS_8epilogue10collective18CollectiveEpilogueINS1E_23Sm100TmaWarpSpecializedILi4ELi2ELi16ELb1ELb0EEEJNS5_IJSG_SF_SG_EEENS5_IJNSS_ISG_SC_EENSS_INS5_IJNSA_ILi16EEESB_EEENS5_IJSC_SG_EEEEEEEESI_SJ_SI_SJ_NS1E_6fusion15FusionCallbacksIS1I_NS1Q_17LinearCombinationISI_fSI_fLNS_15FloatRoundStyleE2EEES1J_S1P_JEEENS4_5SM1004TMEM4LOAD26SM100_TMEM_LOAD_32dp32b16xENS4_13SM90_TMA_LOADENS11_INS12_ILi1ELi4ELi3EEES15_NSS_INS5_IJS16_S1L_EEENS5_IJS1L_SC_EEEEEEENS4_39AutoVectorizingCopyWithAssumedAlignmentILi128EEENS4_14SM90_TMA_STOREES25_S27_S27_EEEvvEEEEvNT_6ParamsE)
        /*0b18*/ 	.short	0x0380
        /*0b1a*/ 	.short	0x0800


	//----- nvinfo : EIATTR_SW_WAR
	.align		4
.L_55:
        /*0b1c*/ 	.byte	0x04, 0x36
        /*0b1e*/ 	.short	(.L_57 - .L_56)
.L_56:
        /*0b20*/ 	.word	0x00000008
.L_57:


//--------------------- .nv.callgraph             --------------------------
	.section	.nv.callgraph,"",@"SHT_CUDA_CALLGRAPH"
	.align	4
	.sectionentsize	8
	.align		4
        /*0000*/ 	.word	0x00000000
	.align		4
        /*0004*/ 	.word	0xffffffff
	.align		4
        /*0008*/ 	.word	index@(_ZN7cutlass13device_kernelINS_4gemm6kernel13GemmUniversalIN4cute5tupleIJiiiiEEENS1_10collective13CollectiveMmaINS1_35MainloopSm100TmaUmmaWarpSpecializedILi5ELi2ELi4ENS5_IJNS4_1CILi2EEESB_NSA_ILi1EEEEEEEENS5_IJNSA_ILi128EEESF_NSA_ILi64EEEEEENS_6half_tENS5_IJlSC_lEEESI_SJ_NS4_8TiledMMAINS4_8MMA_AtomIJNS4_26SM100_MMA_F16BF16_2x1SM_SSISI_SI_fLi128ELi128ELNS4_4UMMA5MajorE0ELSO_0ELNSN_7ScaleInE0ELSP_0EEEEEENS4_6LayoutINS5_IJSC_SC_SC_EEENS5_IJNSA_ILi0EEESU_SU_EEEEENS5_IJNS4_10UnderscoreESX_SX_EEEEENS4_28SM100_TMA_2SM_LOAD_MULTICASTENS4_14ComposedLayoutINS4_7SwizzleILi3ELi4ELi3EEENS4_18smem_ptr_flag_bitsILi16EEENSS_INS5_IJNSA_ILi8EEESG_EEENS5_IJSG_SC_EEEEEEEvNS4_8identityENS4_18SM100_TMA_2SM_LOADES1A_vS1B_EENS_8epilogue10collective18CollectiveEpilogueINS1E_23Sm100TmaWarpSpecializedILi4ELi2ELi16ELb1ELb0EEEJNS5_IJSG_SF_SG_EEENS5_IJNSS_ISG_SC_EENSS_INS5_IJNSA_ILi16EEESB_EEENS5_IJSC_SG_EEEEEEEESI_SJ_SI_SJ_NS1E_6fusion15FusionCallbacksIS1I_NS1Q_17LinearCombinationISI_fSI_fLNS_15FloatRoundStyleE2EEES1J_S1P_JEEENS4_5SM1004TMEM4LOAD26SM100_TMEM_LOAD_32dp32b16xENS4_13SM90_TMA_LOADENS11_INS12_ILi1ELi4ELi3EEES15_NSS_INS5_IJS16_S1L_EEENS5_IJS1L_SC_EEEEEEENS4_39AutoVectorizingCopyWithAssumedAlignmentILi128EEENS4_14SM90_TMA_STOREES25_S27_S27_EEEvvEEEEvNT_6ParamsE)
	.align		4
        /*000c*/ 	.word	index@(__assertfail)
	.align		4
        /*0010*/ 	.word	0x00000000
	.align		4
        /*0014*/ 	.word	0xfffffffe
	.align		4
        /*0018*/ 	.word	0x00000000
	.align		4
        /*001c*/ 	.word	0xfffffffd
	.align		4
        /*0020*/ 	.word	0x00000000
	.align		4
        /*0024*/ 	.word	0xfffffffc


//--------------------- .nv.constant4             --------------------------
	.section	.nv.constant4,"a",@progbits
	.align	8
	.align		8
.nv.constant4:
        /*0000*/ 	.dword	__assertfail
	.align		8
        /*0008*/ 	.dword	__unnamed_1
	.align		8
        /*0010*/ 	.dword	__unnamed_2
	.align		8
        /*0018*/ 	.dword	_ZN39_INTERNAL_f6908fae_4_k_cu_b5b15287_75394cuda3std3__45__cpo5beginE
	.align		8
        /*0020*/ 	.dword	_ZN39_INTERNAL_f6908fae_4_k_cu_b5b15287_75394cuda3std3__45__cpo3endE
	.align		8
        /*0028*/ 	.dword	_ZN39_INTERNAL_f6908fae_4_k_cu_b5b15287_75394cuda3std3__45__cpo6cbeginE
	.align		8
        /*0030*/ 	.dword	_ZN39_INTERNAL_f6908fae_4_k_cu_b5b15287_75394cuda3std3__45__cpo4cendE
	.align		8
        /*0038*/ 	.dword	_ZN39_INTERNAL_f6908fae_4_k_cu_b5b15287_75394cuda3std3__441_GLOBAL__N__f6908fae_4_k_cu_b5b15287_75396ignoreE
	.align		8
        /*0040*/ 	.dword	_ZN39_INTERNAL_f6908fae_4_k_cu_b5b15287_75394cuda3std3__419piecewise_constructE
	.align		8
        /*0048*/ 	.dword	_ZN39_INTERNAL_f6908fae_4_k_cu_b5b15287_75394cuda3std3__48in_placeE
	.align		8
        /*0050*/ 	.dword	_ZN39_INTERNAL_f6908fae_4_k_cu_b5b15287_75394cuda3std6ranges3__45__cpo4swapE
	.align		8
        /*0058*/ 	.dword	_ZN39_INTERNAL_f6908fae_4_k_cu_b5b15287_75394cuda3std6ranges3__45__cpo9iter_moveE
	.align		8
        /*0060*/ 	.dword	_ZN39_INTERNAL_f6908fae_4_k_cu_b5b15287_75394cute7productE
	.align		8
        /*0068*/ 	.dword	_ZN39_INTERNAL_f6908fae_4_k_cu_b5b15287_75394cute1_E
	.align		8
        /*0070*/ 	.dword	$str$25
	.align		8
        /*0078*/ 	.dword	$str$26
	.align		8
        /*0080*/ 	.dword	$str$27
	.align		8
        /*0088*/ 	.dword	$str$28


//--------------------- .text._ZN7cutlass13device_kernelINS_4gemm6kernel13GemmUniversalIN4cute5tupleIJiiiiEEENS1_10collective13CollectiveMmaINS1_35MainloopSm100TmaUmmaWarpSpecializedILi5ELi2ELi4ENS5_IJNS4_1CILi2EEESB_NSA_ILi1EEEEEEEENS5_IJNSA_ILi128EEESF_NSA_ILi64EEEEEENS_6half_tENS5_IJlSC_lEEESI_SJ_NS4_8TiledMMAINS4_8MMA_AtomIJNS4_26SM100_MMA_F16BF16_2x1SM_SSISI_SI_fLi128ELi128ELNS4_4UMMA5MajorE0ELSO_0ELNSN_7ScaleInE0ELSP_0EEEEEENS4_6LayoutINS5_IJSC_SC_SC_EEENS5_IJNSA_ILi0EEESU_SU_EEEEENS5_IJNS4_10UnderscoreESX_SX_EEEEENS4_28SM100_TMA_2SM_LOAD_MULTICASTENS4_14ComposedLayoutINS4_7SwizzleILi3ELi4ELi3EEENS4_18smem_ptr_flag_bitsILi16EEENSS_INS5_IJNSA_ILi8EEESG_EEENS5_IJSG_SC_EEEEEEEvNS4_8identityENS4_18SM100_TMA_2SM_LOADES1A_vS1B_EENS_8epilogue10collective18CollectiveEpilogueINS1E_23Sm100TmaWarpSpecializedILi4ELi2ELi16ELb1ELb0EEEJNS5_IJSG_SF_SG_EEENS5_IJNSS_ISG_SC_EENSS_INS5_IJNSA_ILi16EEESB_EEENS5_IJSC_SG_EEEEEEEESI_SJ_SI_SJ_NS1E_6fusion15FusionCallbacksIS1I_NS1Q_17LinearCombinationISI_fSI_fLNS_15FloatRoundStyleE2EEES1J_S1P_JEEENS4_5SM1004TMEM4LOAD26SM100_TMEM_LOAD_32dp32b16xENS4_13SM90_TMA_LOADENS11_INS12_ILi1ELi4ELi3EEES15_NSS_INS5_IJS16_S1L_EEENS5_IJS1L_SC_EEEEEEENS4_39AutoVectorizingCopyWithAssumedAlignmentILi128EEENS4_14SM90_TMA_STOREES25_S27_S27_EEEvvEEEEvNT_6ParamsE --------------------------
	.section	.text._ZN7cutlass13device_kernelINS_4gemm6kernel13GemmUniversalIN4cute5tupleIJiiiiEEENS1_10collective13CollectiveMmaINS1_35MainloopSm100TmaUmmaWarpSpecializedILi5ELi2ELi4ENS5_IJNS4_1CILi2EEESB_NSA_ILi1EEEEEEEENS5_IJNSA_ILi128EEESF_NSA_ILi64EEEEEENS_6half_tENS5_IJlSC_lEEESI_SJ_NS4_8TiledMMAINS4_8MMA_AtomIJNS4_26SM100_MMA_F16BF16_2x1SM_SSISI_SI_fLi128ELi128ELNS4_4UMMA5MajorE0ELSO_0ELNSN_7ScaleInE0ELSP_0EEEEEENS4_6LayoutINS5_IJSC_SC_SC_EEENS5_IJNSA_ILi0EEESU_SU_EEEEENS5_IJNS4_10UnderscoreESX_SX_EEEEENS4_28SM100_TMA_2SM_LOAD_MULTICASTENS4_14ComposedLayoutINS4_7SwizzleILi3ELi4ELi3EEENS4_18smem_ptr_flag_bitsILi16EEENSS_INS5_IJNSA_ILi8EEESG_EEENS5_IJSG_SC_EEEEEEEvNS4_8identityENS4_18SM100_TMA_2SM_LOADES1A_vS1B_EENS_8epilogue10collective18CollectiveEpilogueINS1E_23Sm100TmaWarpSpecializedILi4ELi2ELi16ELb1ELb0EEEJNS5_IJSG_SF_SG_EEENS5_IJNSS_ISG_SC_EENSS_INS5_IJNSA_ILi16EEESB_EEENS5_IJSC_SG_EEEEEEEESI_SJ_SI_SJ_NS1E_6fusion15FusionCallbacksIS1I_NS1Q_17LinearCombinationISI_fSI_fLNS_15FloatRoundStyleE2EEES1J_S1P_JEEENS4_5SM1004TMEM4LOAD26SM100_TMEM_LOAD_32dp32b16xENS4_13SM90_TMA_LOADENS11_INS12_ILi1ELi4ELi3EEES15_NSS_INS5_IJS16_S1L_EEENS5_IJS1L_SC_EEEEEEENS4_39AutoVectorizingCopyWithAssumedAlignmentILi128EEENS4_14SM90_TMA_STOREES25_S27_S27_EEEvvEEEEvNT_6ParamsE,"ax",@progbits
	.align	128
.text._ZN7cutlass13device_kernelINS_4gemm6kernel13GemmUniversalIN4cute5tupleIJiiiiEEENS1_10collective13CollectiveMmaINS1_35MainloopSm100TmaUmmaWarpSpecializedILi5ELi2ELi4ENS5_IJNS4_1CILi2EEESB_NSA_ILi1EEEEEEEENS5_IJNSA_ILi128EEESF_NSA_ILi64EEEEEENS_6half_tENS5_IJlSC_lEEESI_SJ_NS4_8TiledMMAINS4_8MMA_AtomIJNS4_26SM100_MMA_F16BF16_2x1SM_SSISI_SI_fLi128ELi128ELNS4_4UMMA5MajorE0ELSO_0ELNSN_7ScaleInE0ELSP_0EEEEEENS4_6LayoutINS5_IJSC_SC_SC_EEENS5_IJNSA_ILi0EEESU_SU_EEEEENS5_IJNS4_10UnderscoreESX_SX_EEEEENS4_28SM100_TMA_2SM_LOAD_MULTICASTENS4_14ComposedLayoutINS4_7SwizzleILi3ELi4ELi3EEENS4_18smem_ptr_flag_bitsILi16EEENSS_INS5_IJNSA_ILi8EEESG_EEENS5_IJSG_SC_EEEEEEEvNS4_8identityENS4_18SM100_TMA_2SM_LOADES1A_vS1B_EENS_8epilogue10collective18CollectiveEpilogueINS1E_23Sm100TmaWarpSpecializedILi4ELi2ELi16ELb1ELb0EEEJNS5_IJSG_SF_SG_EEENS5_IJNSS_ISG_SC_EENSS_INS5_IJNSA_ILi16EEESB_EEENS5_IJSC_SG_EEEEEEEESI_SJ_SI_SJ_NS1E_6fusion15FusionCallbacksIS1I_NS1Q_17LinearCombinationISI_fSI_fLNS_15FloatRoundStyleE2EEES1J_S1P_JEEENS4_5SM1004TMEM4LOAD26SM100_TMEM_LOAD_32dp32b16xENS4_13SM90_TMA_LOADENS11_INS12_ILi1ELi4ELi3EEES15_NSS_INS5_IJS16_S1L_EEENS5_IJS1L_SC_EEEEEEENS4_39AutoVectorizingCopyWithAssumedAlignmentILi128EEENS4_14SM90_TMA_STOREES25_S27_S27_EEEvvEEEEvNT_6ParamsE:
        .type           _ZN7cutlass13device_kernelINS_4gemm6kernel13GemmUniversalIN4cute5tupleIJiiiiEEENS1_10collective13CollectiveMmaINS1_35MainloopSm100TmaUmmaWarpSpecializedILi5ELi2ELi4ENS5_IJNS4_1CILi2EEESB_NSA_ILi1EEEEEEEENS5_IJNSA_ILi128EEESF_NSA_ILi64EEEEEENS_6half_tENS5_IJlSC_lEEESI_SJ_NS4_8TiledMMAINS4_8MMA_AtomIJNS4_26SM100_MMA_F16BF16_2x1SM_SSISI_SI_fLi128ELi128ELNS4_4UMMA5MajorE0ELSO_0ELNSN_7ScaleInE0ELSP_0EEEEEENS4_6LayoutINS5_IJSC_SC_SC_EEENS5_IJNSA_ILi0EEESU_SU_EEEEENS5_IJNS4_10UnderscoreESX_SX_EEEEENS4_28SM100_TMA_2SM_LOAD_MULTICASTENS4_14ComposedLayoutINS4_7SwizzleILi3ELi4ELi3EEENS4_18smem_ptr_flag_bitsILi16EEENSS_INS5_IJNSA_ILi8EEESG_EEENS5_IJSG_SC_EEEEEEEvNS4_8identityENS4_18SM100_TMA_2SM_LOADES1A_vS1B_EENS_8epilogue10collective18CollectiveEpilogueINS1E_23Sm100TmaWarpSpecializedILi4ELi2ELi16ELb1ELb0EEEJNS5_IJSG_SF_SG_EEENS5_IJNSS_ISG_SC_EENSS_INS5_IJNSA_ILi16EEESB_EEENS5_IJSC_SG_EEEEEEEESI_SJ_SI_SJ_NS1E_6fusion15FusionCallbacksIS1I_NS1Q_17LinearCombinationISI_fSI_fLNS_15FloatRoundStyleE2EEES1J_S1P_JEEENS4_5SM1004TMEM4LOAD26SM100_TMEM_LOAD_32dp32b16xENS4_13SM90_TMA_LOADENS11_INS12_ILi1ELi4ELi3EEES15_NSS_INS5_IJS16_S1L_EEENS5_IJS1L_SC_EEEEEEENS4_39AutoVectorizingCopyWithAssumedAlignmentILi128EEENS4_14SM90_TMA_STOREES25_S27_S27_EEEvvEEEEvNT_6ParamsE,@function
        .size           _ZN7cutlass13device_kernelINS_4gemm6kernel13GemmUniversalIN4cute5tupleIJiiiiEEENS1_10collective13CollectiveMmaINS1_35MainloopSm100TmaUmmaWarpSpecializedILi5ELi2ELi4ENS5_IJNS4_1CILi2EEESB_NSA_ILi1EEEEEEEENS5_IJNSA_ILi128EEESF_NSA_ILi64EEEEEENS_6half_tENS5_IJlSC_lEEESI_SJ_NS4_8TiledMMAINS4_8MMA_AtomIJNS4_26SM100_MMA_F16BF16_2x1SM_SSISI_SI_fLi128ELi128ELNS4_4UMMA5MajorE0ELSO_0ELNSN_7ScaleInE0ELSP_0EEEEEENS4_6LayoutINS5_IJSC_SC_SC_EEENS5_IJNSA_ILi0EEESU_SU_EEEEENS5_IJNS4_10UnderscoreESX_SX_EEEEENS4_28SM100_TMA_2SM_LOAD_MULTICASTENS4_14ComposedLayoutINS4_7SwizzleILi3ELi4ELi3EEENS4_18smem_ptr_flag_bitsILi16EEENSS_INS5_IJNSA_ILi8EEESG_EEENS5_IJSG_SC_EEEEEEEvNS4_8identityENS4_18SM100_TMA_2SM_LOADES1A_vS1B_EENS_8epilogue10collective18CollectiveEpilogueINS1E_23Sm100TmaWarpSpecializedILi4ELi2ELi16ELb1ELb0EEEJNS5_IJSG_SF_SG_EEENS5_IJNSS_ISG_SC_EENSS_INS5_IJNSA_ILi16EEESB_EEENS5_IJSC_SG_EEEEEEEESI_SJ_SI_SJ_NS1E_6fusion15FusionCallbacksIS1I_NS1Q_17LinearCombinationISI_fSI_fLNS_15FloatRoundStyleE2EEES1J_S1P_JEEENS4_5SM1004TMEM4LOAD26SM100_TMEM_LOAD_32dp32b16xENS4_13SM90_TMA_LOADENS11_INS12_ILi1ELi4ELi3EEES15_NSS_INS5_IJS16_S1L_EEENS5_IJS1L_SC_EEEEEEENS4_39AutoVectorizingCopyWithAssumedAlignmentILi128EEENS4_14SM90_TMA_STOREES25_S27_S27_EEEvvEEEEvNT_6ParamsE,(.L_x_200 - _ZN7cutlass13device_kernelINS_4gemm6kernel13GemmUniversalIN4cute5tupleIJiiiiEEENS1_10collective13CollectiveMmaINS1_35MainloopSm100TmaUmmaWarpSpecializedILi5ELi2ELi4ENS5_IJNS4_1CILi2EEESB_NSA_ILi1EEEEEEEENS5_IJNSA_ILi128EEESF_NSA_ILi64EEEEEENS_6half_tENS5_IJlSC_lEEESI_SJ_NS4_8TiledMMAINS4_8MMA_AtomIJNS4_26SM100_MMA_F16BF16_2x1SM_SSISI_SI_fLi128ELi128ELNS4_4UMMA5MajorE0ELSO_0ELNSN_7ScaleInE0ELSP_0EEEEEENS4_6LayoutINS5_IJSC_SC_SC_EEENS5_IJNSA_ILi0EEESU_SU_EEEEENS5_IJNS4_10UnderscoreESX_SX_EEEEENS4_28SM100_TMA_2SM_LOAD_MULTICASTENS4_14ComposedLayoutINS4_7SwizzleILi3ELi4ELi3EEENS4_18smem_ptr_flag_bitsILi16EEENSS_INS5_IJNSA_ILi8EEESG_EEENS5_IJSG_SC_EEEEEEEvNS4_8identityENS4_18SM100_TMA_2SM_LOADES1A_vS1B_EENS_8epilogue10collective18CollectiveEpilogueINS1E_23Sm100TmaWarpSpecializedILi4ELi2ELi16ELb1ELb0EEEJNS5_IJSG_SF_SG_EEENS5_IJNSS_ISG_SC_EENSS_INS5_IJNSA_ILi16EEESB_EEENS5_IJSC_SG_EEEEEEEESI_SJ_SI_SJ_NS1E_6fusion15FusionCallbacksIS1I_NS1Q_17LinearCombinationISI_fSI_fLNS_15FloatRoundStyleE2EEES1J_S1P_JEEENS4_5SM1004TMEM4LOAD26SM100_TMEM_LOAD_32dp32b16xENS4_13SM90_TMA_LOADENS11_INS12_ILi1ELi4ELi3EEES15_NSS_INS5_IJS16_S1L_EEENS5_IJS1L_SC_EEEEEEENS4_39AutoVectorizingCopyWithAssumedAlignmentILi128EEENS4_14SM90_TMA_STOREES25_S27_S27_EEEvvEEEEvNT_6ParamsE)
        .other          _ZN7cutlass13device_kernelINS_4gemm6kernel13GemmUniversalIN4cute5tupleIJiiiiEEENS1_10collective13CollectiveMmaINS1_35MainloopSm100TmaUmmaWarpSpecializedILi5ELi2ELi4ENS5_IJNS4_1CILi2EEESB_NSA_ILi1EEEEEEEENS5_IJNSA_ILi128EEESF_NSA_ILi64EEEEEENS_6half_tENS5_IJlSC_lEEESI_SJ_NS4_8TiledMMAINS4_8MMA_AtomIJNS4_26SM100_MMA_F16BF16_2x1SM_SSISI_SI_fLi128ELi128ELNS4_4UMMA5MajorE0ELSO_0ELNSN_7ScaleInE0ELSP_0EEEEEENS4_6LayoutINS5_IJSC_SC_SC_EEENS5_IJNSA_ILi0EEESU_SU_EEEEENS5_IJNS4_10UnderscoreESX_SX_EEEEENS4_28SM100_TMA_2SM_LOAD_MULTICASTENS4_14ComposedLayoutINS4_7SwizzleILi3ELi4ELi3EEENS4_18smem_ptr_flag_bitsILi16EEENSS_INS5_IJNSA_ILi8EEESG_EEENS5_IJSG_SC_EEEEEEEvNS4_8identityENS4_18SM100_TMA_2SM_LOADES1A_vS1B_EENS_8epilogue10collective18CollectiveEpilogueINS1E_23Sm100TmaWarpSpecializedILi4ELi2ELi16ELb1ELb0EEEJNS5_IJSG_SF_SG_EEENS5_IJNSS_ISG_SC_EENSS_INS5_IJNSA_ILi16EEESB_EEENS5_IJSC_SG_EEEEEEEESI_SJ_SI_SJ_NS1E_6fusion15FusionCallbacksIS1I_NS1Q_17LinearCombinationISI_fSI_fLNS_15FloatRoundStyleE2EEES1J_S1P_JEEENS4_5SM1004TMEM4LOAD26SM100_TMEM_LOAD_32dp32b16xENS4_13SM90_TMA_LOADENS11_INS12_ILi1ELi4ELi3EEES15_NSS_INS5_IJS16_S1L_EEENS5_IJS1L_SC_EEEEEEENS4_39AutoVectorizingCopyWithAssumedAlignmentILi128EEENS4_14SM90_TMA_STOREES25_S27_S27_EEEvvEEEEvNT_6ParamsE,@"STO_CUDA_ENTRY STV_DEFAULT"
_ZN7cutlass13device_kernelINS_4gemm6kernel13GemmUniversalIN4cute5tupleIJiiiiEEENS1_10collective13CollectiveMmaINS1_35MainloopSm100TmaUmmaWarpSpecializedILi5ELi2ELi4ENS5_IJNS4_1CILi2EEESB_NSA_ILi1EEEEEEEENS5_IJNSA_ILi128EEESF_NSA_ILi64EEEEEENS_6half_tENS5_IJlSC_lEEESI_SJ_NS4_8TiledMMAINS4_8MMA_AtomIJNS4_26SM100_MMA_F16BF16_2x1SM_SSISI_SI_fLi128ELi128ELNS4_4UMMA5MajorE0ELSO_0ELNSN_7ScaleInE0ELSP_0EEEEEENS4_6LayoutINS5_IJSC_SC_SC_EEENS5_IJNSA_ILi0EEESU_SU_EEEEENS5_IJNS4_10UnderscoreESX_SX_EEEEENS4_28SM100_TMA_2SM_LOAD_MULTICASTENS4_14ComposedLayoutINS4_7SwizzleILi3ELi4ELi3EEENS4_18smem_ptr_flag_bitsILi16EEENSS_INS5_IJNSA_ILi8EEESG_EEENS5_IJSG_SC_EEEEEEEvNS4_8identityENS4_18SM100_TMA_2SM_LOADES1A_vS1B_EENS_8epilogue10collective18CollectiveEpilogueINS1E_23Sm100TmaWarpSpecializedILi4ELi2ELi16ELb1ELb0EEEJNS5_IJSG_SF_SG_EEENS5_IJNSS_ISG_SC_EENSS_INS5_IJNSA_ILi16EEESB_EEENS5_IJSC_SG_EEEEEEEESI_SJ_SI_SJ_NS1E_6fusion15FusionCallbacksIS1I_NS1Q_17LinearCombinationISI_fSI_fLNS_15FloatRoundStyleE2EEES1J_S1P_JEEENS4_5SM1004TMEM4LOAD26SM100_TMEM_LOAD_32dp32b16xENS4_13SM90_TMA_LOADENS11_INS12_ILi1ELi4ELi3EEES15_NSS_INS5_IJS16_S1L_EEENS5_IJS1L_SC_EEEEEEENS4_39AutoVectorizingCopyWithAssumedAlignmentILi128EEENS4_14SM90_TMA_STOREES25_S27_S27_EEEvvEEEEvNT_6ParamsE:
[----:B------:R-:W1:Y:S01]  /*0000*/  LDC R1, c[0x0][0x37c] ;  /* 0x0000df00ff017b82 */ /* 0x000e620000000800 */
[----:B------:R-:W2:Y:S01]  /*0010*/  S2R R60, SR_TID.X ;  /* 0x00000000003c7919 */ /* 0x000ea20000002100 */
[----:B------:R-:W3:Y:S06]  /*0020*/  LDCU.64 UR8, c[0x0][0x890] ;  /* 0x00011200ff0877ac */ /* 0x000eec0008000a00 */
[----:B------:R-:W4:Y:S01]  /*0030*/  S2UR UR47, SR_CgaCtaId ;  /* 0x00000000002f79c3 */ /* 0x000f220000008800 */
[----:B------:R-:W-:Y:S02]  /*0040*/  PRMT R46, RZ, 0x7610, R46 ;  /* 0x00007610ff2e7816 */ /* 0x000fe4000000002e */
[----:B------:R-:W-:Y:S01]  /*0050*/  ELECT P1, URZ, PT ;  /* 0x0000000000ff782f */ /* 0x000fe20003820000 */
[----:B---3--:R-:W-:-:S04]  /*0060*/  UISETP.NE.U32.AND UP0, UPT, UR8, URZ, UPT ;  /* 0x000000ff0800728c */ /* 0x008fc8000bf05070 */
[----:B------:R-:W-:Y:S02]  /*0070*/  UISETP.NE.AND.EX UP0, UPT, UR9, URZ, UPT, UP0 ;  /* 0x000000ff0900728c */ /* 0x000fe4000bf05300 */
[----:B----4-:R-:W-:Y:S02]  /*0080*/  ULOP3.LUT UR48, UR47, 0x1, URZ, 0xc0, !UPT ;  /* 0x000000012f307892 */ /* 0x010fe4000f8ec0ff */
[----:B------:R-:W-:Y:S01]  /*0090*/  ULOP3.LUT UR49, UR47, 0x1, URZ, 0x3c, !UPT ;  /* 0x000000012f317892 */ /* 0x000fe2000f8e3cff */
[----:B--2---:R-:W-:-:S05]  /*00a0*/  SHF.R.U32.HI R47, RZ, 0x5, R60 ;  /* 0x00000005ff2f7819 */ /* 0x004fca000001163c */
[----:B------:R-:W2:Y:S02]  /*00b0*/  SHFL.IDX PT, R0, R47, RZ, 0x1f ;  /* 0x00001fff2f007589 */ /* 0x000ea400000e0000 */
[----:B--2---:R-:W-:Y:S01]  /*00c0*/  R2UR UR25, R0 ;  /* 0x00000000001972ca */ /* 0x004fe200000e0000 */
[----:B-1----:R-:W-:-:S14]  /*00d0*/  BRA.U UP0, `(.L_x_0) ;  /* 0x0000000100307547 */ /* 0x002fdc000b800000 */
[----:B------:R-:W1:Y:S02]  /*00e0*/  LDCU.64 UR4, c[0x0][0x888] ;  /* 0x00011100ff0477ac */ /* 0x000e640008000a00 */
[----:B-1----:R-:W-:-:S04]  /*00f0*/  UISETP.NE.U32.AND UP0, UPT, UR4, URZ, UPT ;  /* 0x000000ff0400728c */ /* 0x002fc8000bf05070 */
[----:B------:R-:W-:-:S09]  /*0100*/  UISETP.NE.AND.EX UP0, UPT, UR5, URZ, UPT, UP0 ;  /* 0x000000ff0500728c */ /* 0x000fd2000bf05300 */
[----:B------:R-:W-:Y:S05]  /*0110*/  BRA.U !UP0, `(.L_x_1) ;  /* 0x0000000108147547 */ /* 0x000fea000b800000 */
[----:B------:R-:W1:Y:S01]  /*0120*/  LDC.64 R2, c[0x0][0x888] ;  /* 0x00022200ff027b82 */ /* 0x000e620000000a00 */
[----:B------:R-:W1:Y:S02]  /*0130*/  LDCU.64 UR4, c[0x0][0x358] ;  /* 0x00006b00ff0477ac */ /* 0x000e640008000a00 */
[----:B-1----:R1:W5:Y:S01]  /*0140*/  LDG.E R27, desc[UR4][R2.64] ;  /* 0x00000004021b7981 */ /* 0x002362000c1e1900 */
[----:B------:R-:W-:Y:S01]  /*0150*/  HFMA2 R46, -RZ, RZ, 0, 5.9604644775390625e-08 ;  /* 0x00000001ff2e7431 */ /* 0x000fe200000001ff */
[----:B------:R-:W-:Y:S05]  /*0160*/  BRA `(.L_x_0) ;  /* 0x00000000000c7947 */ /* 0x000fea0003800000 */
.L_x_1:
[----:B------:R-:W1:Y:S01]  /*0170*/  LDCU UR4, c[0x0][0x880] ;  /* 0x00011000ff0477ac */ /* 0x000e620008000800 */
[----:B------:R-:W-:Y:S01]  /*0180*/  HFMA2 R46, -RZ, RZ, 0, 5.9604644775390625e-08 ;  /* 0x00000001ff2e7431 */ /* 0x000fe200000001ff */
[----:B-1----:R-:W-:-:S07]  /*0190*/  MOV R27, UR4 ;  /* 0x00000004001b7c02 */ /* 0x002fce0008000f00 */
.L_x_0:
[----:B------:R-:W2:Y:S02]  /*01a0*/  LDCU.64 UR4, c[0x0][0x8b0] ;  /* 0x00011600ff0477ac */ /* 0x000ea40008000a00 */
[----:B--2---:R-:W-:-:S04]  /*01b0*/  UISETP.NE.U32.AND UP0, UPT, UR4, URZ, UPT ;  /* 0x000000ff0400728c */ /* 0x004fc8000bf05070 */
[----:B------:R-:W-:-:S09]  /*01c0*/  UISETP.NE.AND.EX UP0, UPT, UR5, URZ, UPT, UP0 ;  /* 0x000000ff0500728c */ /* 0x000fd2000bf05300 */
[----:B------:R-:W-:Y:S05]  /*01d0*/  BRA.U UP0, `(.L_x_2) ;  /* 0x0000000100287547 */ /* 0x000fea000b800000 */
[----:B------:R-:W2:Y:S02]  /*01e0*/  LDCU.64 UR4, c[0x0][0x8a8] ;  /* 0x00011500ff0477ac */ /* 0x000ea40008000a00 */
[----:B--2---:R-:W-:-:S04]  /*01f0*/  UISETP.NE.U32.AND UP0, UPT, UR4, URZ, UPT ;  /* 0x000000ff0400728c */ /* 0x004fc8000bf05070 */
[----:B------:R-:W-:-:S09]  /*0200*/  UISETP.NE.AND.EX UP0, UPT, UR5, URZ, UPT, UP0 ;  /* 0x000000ff0500728c */ /* 0x000fd2000bf05300 */
[----:B------:R-:W-:Y:S05]  /*0210*/  BRA.U !UP0, `(.L_x_3) ;  /* 0x0000000108107547 */ /* 0x000fea000b800000 */
[----:B------:R-:W2:Y:S01]  /*0220*/  LDC.64 R24, c[0x0][0x8a8] ;  /* 0x00022a00ff187b82 */ /* 0x000ea20000000a00 */
[----:B------:R-:W2:Y:S02]  /*0230*/  LDCU.64 UR4, c[0x0][0x358] ;  /* 0x00006b00ff0477ac */ /* 0x000ea40008000a00 */
[----:B--2---:R2:W5:Y:S01]  /*0240*/  LDG.E R24, desc[UR4][R24.64] ;  /* 0x0000000418187981 */ /* 0x004562000c1e1900 */
[----:B------:R-:W-:Y:S05]  /*0250*/  BRA `(.L_x_2) ;  /* 0x0000000000087947 */ /* 0x000fea0003800000 */
.L_x_3:
[----:B------:R-:W2:Y:S02]  /*0260*/  LDCU UR4, c[0x0][0x8a0] ;  /* 0x00011400ff0477ac */ /* 0x000ea40008000800 */
[----:B--2---:R-:W-:Y:S02]  /*0270*/  MOV R24, UR4 ;  /* 0x0000000400187c02 */ /* 0x004fe40008000f00 */
.L_x_2:
[----:B------:R-:W-:Y:S01]  /*0280*/  IMAD.U32 R0, RZ, RZ, UR25 ;  /* 0x00000019ff007e24 */ /* 0x000fe2000f8e00ff */
[----:B------:R-:W-:Y:S04]  /*0290*/  BSSY.RECONVERGENT B0, `(.L_x_4) ;  /* 0x000000c000007945 */ /* 0x000fe80003800200 */
[C---:B------:R-:W-:Y:S02]  /*02a0*/  ISETP.NE.OR P2, PT, R0.reuse, 0x1, !P1 ;  /* 0x000000010000780c */ /* 0x040fe40004f45670 */
[----:B------:R-:W-:-:S11]  /*02b0*/  ISETP.NE.OR P0, PT, R0, 0x3, !P1 ;  /* 0x000000030000780c */ /* 0x000fd60004f05670 */
[----:B------:R-:W-:Y:S05]  /*02c0*/  @P2 BRA `(.L_x_5) ;  /* 0x0000000000202947 */ /* 0x000fea0003800000 */
[----:B------:R-:W3:Y:S02]  /*02d0*/  LDCU.64 UR4, c[0x0][0x348] ;  /* 0x00006900ff0477ac */ /* 0x000ee40008000a00 */
[----:B---3--:R-:W-:Y:S02]  /*02e0*/  UIADD3 UR6, UP1, UPT, UR4, 0x80, URZ ;  /* 0x0000008004067890 */ /* 0x008fe4000ff3e0ff */
[----:B------:R-:W-:Y:S02]  /*02f0*/  UIADD3 UR4, UP0, UPT, UR4, 0x180, URZ ;  /* 0x0000018004047890 */ /* 0x000fe4000ff1e0ff */
[----:B------:R-:W-:Y:S02]  /*0300*/  UIADD3.X UR7, UPT, UPT, URZ, UR5, URZ, UP1, !UPT ;  /* 0x00000005ff077290 */ /* 0x000fe40008ffe4ff */
[----:B------:R-:W-:-:S07]  /*0310*/  UIADD3.X UR5, UPT, UPT, URZ, UR5, URZ, UP0, !UPT ;  /* 0x00000005ff057290 */ /* 0x000fce00087fe4ff */
[----:B------:R3:W-:Y:S02]  /*0320*/  UTMACCTL.PF [UR6] ;  /* 0x00000000060079b9 */ /* 0x0007e40008040000 */
[----:B------:R3:W-:Y:S02]  /*0330*/  UTMACCTL.PF [UR4] ;  /* 0x00000000040079b9 */ /* 0x0007e40008040000 */
[----:B---3--:R-:W-:Y:S01]  /*0340*/  NOP ;  /* 0x0000000000007918 */ /* 0x008fe20000000000 */
.L_x_5:
[----:B------:R-:W-:Y:S05]  /*0350*/  BSYNC.RECONVERGENT B0 ;  /* 0x0000000000007941 */ /* 0x000fea0003800200 */
.L_x_4:
[----:B------:R-:W-:Y:S04]  /*0360*/  BSSY.RECONVERGENT B0, `(.L_x_6) ;  /* 0x000000a000007945 */ /* 0x000fe80003800200 */
        /* <DEDUP_REMOVED lines=9> */
.L_x_7:
[----:B------:R-:W-:Y:S05]  /*0400*/  BSYNC.RECONVERGENT B0 ;  /* 0x0000000000007941 */ /* 0x000fea0003800200 */
.L_x_6:
[----:B------:R-:W3:Y:S01]  /*0410*/  LDCU.64 UR4, c[0x0][0x888] ;  /* 0x00011100ff0477ac */ /* 0x000ee20008000a00 */
[----:B------:R-:W-:Y:S02]  /*0420*/  UISETP.EQ.U32.AND UP1, UPT, UR8, URZ, UPT ;  /* 0x000000ff0800728c */ /* 0x000fe4000bf22070 */
[----:B------:R-:W-:Y:S02]  /*0430*/  UPLOP3.LUT UP3, UPT, UPT, UPT, UPT, 0x80, 0x8 ;  /* 0x000000000008789c */ /* 0x000fe40003f6f070 */
[----:B---3--:R-:W-:-:S04]  /*0440*/  UISETP.NE.U32.AND UP0, UPT, UR4, URZ, UPT ;  /* 0x000000ff0400728c */ /* 0x008fc8000bf05070 */
[----:B------:R-:W-:-:S04]  /*0450*/  UISETP.NE.AND.EX UP0, UPT, UR5, URZ, UPT, UP0 ;  /* 0x000000ff0500728c */ /* 0x000fc8000bf05300 */
[----:B------:R-:W-:-:S04]  /*0460*/  UISETP.EQ.OR.EX UP2, UPT, UR9, URZ, !UP0, UP1 ;  /* 0x000000ff0900728c */ /* 0x000fc8000c742710 */
[----:B------:R-:W-:-:S06]  /*0470*/  UP2UR UR4, UPR, URZ, 0x4 ;  /* 0x00000004ff047883 */ /* 0x000fcc0008000000 */
[----:B------:R-:W-:Y:S01]  /*0480*/  MOV R51, UR4 ;  /* 0x0000000400337c02 */ /* 0x000fe20008000f00 */
[----:B------:R-:W-:Y:S06]  /*0490*/  BRA.U !UP2, `(.L_x_8) ;  /* 0x000000010a207547 */ /* 0x000fec000b800000 */
[----:B------:R-:W-:Y:S01]  /*04a0*/  UISETP.NE.U32.AND UP1, UPT, UR8, URZ, UPT ;  /* 0x000000ff0800728c */ /* 0x000fe2000bf25070 */
[----:B-----5:R-:W-:Y:S01]  /*04b0*/  FSETP.NEU.AND P0, PT, R27, RZ, PT ;  /* 0x000000ff1b00720b */ /* 0x020fe20003f0d000 */
[----:B------:R-:W-:Y:S02]  /*04c0*/  USEL UR4, URZ, 0xffffffff, UP0 ;  /* 0xffffffffff047887 */ /* 0x000fe40008000000 */
[----:B------:R-:W-:-:S10]  /*04d0*/  UISETP.NE.AND.EX UP1, UPT, UR9, URZ, UPT, UP1 ;  /* 0x000000ff0900728c */ /* 0x000fd4000bf25310 */
[----:B------:R-:W-:Y:S01]  /*04e0*/  VOTEU.ANY UP0, P0 ;  /* 0x0000000000ff7886 */ /* 0x000fe20000000100 */
[----:B------:R-:W-:-:S04]  /*04f0*/  @!UP1 USEL UR4, URZ, 0xffffffff, UP0 ;  /* 0xffffffffff049887 */ /* 0x000fc80008000000 */
[----:B------:R-:W-:-:S04]  /*0500*/  ULOP3.LUT UR4, UR4, 0x1, URZ, 0xc0, !UPT ;  /* 0x0000000104047892 */ /* 0x000fc8000f8ec0ff */
[----:B------:R-:W-:-:S11]  /*0510*/  UISETP.NE.U32.AND UP3, UPT, UR4, 0x1, UPT ;  /* 0x000000010400788c */ /* 0x000fd6000bf65070 */
.L_x_8:
[----:B------:R-:W3:Y:S01]  /*0520*/  SHFL.IDX PT, R0, R47, RZ, 0x1f ;  /* 0x00001fff2f007589 */ /* 0x000ee200000e0000 */
[----:B------:R-:W-:-:S04]  /*0530*/  UISETP.NE.AND UP0, UPT, UR25, 0x2, UPT ;  /* 0x000000021900788c */ /* 0x000fc8000bf05270 */
[----:B------:R-:W-:Y:S02]  /*0540*/  UISETP.EQ.AND UP1, UPT, UR48, URZ, !UP0 ;  /* 0x000000ff3000728c */ /* 0x000fe4000c722270 */
[----:B------:R-:W-:-:S04]  /*0550*/  USEL UR46, URZ, 0x1, UP0 ;  /* 0x00000001ff2e7887 */ /* 0x000fc80008000000 */
[----:B------:R-:W-:Y:S02]  /*0560*/  PLOP3.LUT P3, PT, P1, PT, UP1, 0x80, 0x8 ;  /* 0x000000000008781c */ /* 0x000fe40000f6f018 */
[----:B---3--:R-:W-:-:S13]  /*0570*/  ISETP.NE.AND P0, PT, R0, RZ, PT ;  /* 0x000000ff0000720c */ /* 0x008fda0003f05270 */
[----:B------:R-:W-:Y:S05]  /*0580*/  @P0 BRA `(.L_x_9) ;  /* 0x00000000005c0947 */ /* 0x000fea0003800000 */
[----:B------:R-:W-:Y:S01]  /*0590*/  UMOV UR4, 0x400 ;  /* 0x0000040000047882 */ /* 0x000fe20000000000 */
[----:B------:R-:W-:Y:S01]  /*05a0*/  UMOV UR8, 0x1 ;  /* 0x0000000100087882 */ /* 0x000fe20000000000 */
[----:B------:R-:W-:Y:S01]  /*05b0*/  UMOV UR6, 0x2 ;  /* 0x0000000200067882 */ /* 0x000fe20000000000 */
[----:B------:R-:W-:Y:S02]  /*05c0*/  ULEA UR4, UR47, UR4, 0x18 ;  /* 0x000000042f047291 */ /* 0x000fe4000f8ec0ff */
[----:B------:R-:W-:-:S04]  /*05d0*/  UIADD3 UR8, UPT, UPT, -UR8, 0x100000, URZ ;  /* 0x0010000008087890 */ /* 0x000fc8000fffe1ff */
[----:B------:R-:W-:Y:S02]  /*05e0*/  USHF.L.U32 UR9, UR8, 0xb, URZ ;  /* 0x0000000b08097899 */ /* 0x000fe400080006ff */
[----:B------:R-:W-:Y:S02]  /*05f0*/  USHF.L.U32 UR8, UR8, 0x1, URZ ;  /* 0x0000000108087899 */ /* 0x000fe400080006ff */
[----:B------:R-:W-:-:S04]  /*0600*/  UIADD3 UR6, UPT, UPT, -UR6, 0x100000, URZ ;  /* 0x0010000006067890 */ /* 0x000fc8000fffe1ff */
[----:B------:R-:W-:Y:S02]  /*0610*/  USHF.L.U32 UR7, UR6, 0xb, URZ ;  /* 0x0000000b06077899 */ /* 0x000fe400080006ff */
[----:B------:R-:W-:Y:S01]  /*0620*/  USHF.L.U32 UR6, UR6, 0x1, URZ ;  /* 0x0000000106067899 */ /* 0x000fe200080006ff */
[----:B------:R-:W-:Y:S01]  /*0630*/  ELECT P0, URZ, PT ;  /* 0x0000000000ff782f */ /* 0x000fe20003800000 */
[----:B------:R-:W3:Y:S02]  /*0640*/  FENCE.VIEW.ASYNC.S ;  /* 0x00000000000073c6 */ /* 0x000ee40000000000 */
[----:B---3--:R3:W4:Y:S08]  /*0650*/  SYNCS.EXCH.64 URZ, [UR4], UR8 ;  /* 0x0000000804ff75b2 */ /* 0x0087300008000100 */
[----:B------:R3:W1:Y:S01]  /*0660*/  SYNCS.EXCH.64 URZ, [UR4+0x28], UR6 ;  /* 0x0000280604ff75b2 */ /* 0x0006620008000100 */
        /* <DEDUP_REMOVED lines=8> */
[----:B------:R-:W-:Y:S01]  /*06f0*/  NOP ;  /* 0x0000000000007918 */ /* 0x000fe20000000000 */
.L_x_9:
[----:B------:R-:W2:Y:S01]  /*0700*/  SHFL.IDX PT, R0, R47, RZ, 0x1f ;  /* 0x00001fff2f007589 */ /* 0x000ea200000e0000 */
[----:B------:R-:W-:Y:S01]  /*0710*/  NOP ;  /* 0x0000000000007918 */ /* 0x000fe20000000000 */
[----:B--2---:R-:W-:-:S13]  /*0720*/  ISETP.NE.AND P0, PT, R0, 0x1, PT ;  /* 0x000000010000780c */ /* 0x004fda0003f05270 */
[----:B------:R-:W-:Y:S05]  /*0730*/  @P0 BRA `(.L_x_10) ;  /* 0x0000000000540947 */ /* 0x000fea0003800000 */
[----:B---3--:R-:W-:Y:S01]  /*0740*/  UMOV UR4, 0x400 ;  /* 0x0000040000047882 */ /* 0x008fe20000000000 */
        /* <DEDUP_REMOVED lines=10> */
[----:B------:R-:W2:Y:S02]  /*07f0*/  FENCE.VIEW.ASYNC.S ;  /* 0x00000000000073c6 */ /* 0x000ea40000000000 */
[----:B--2---:R2:W3:Y:S08]  /*0800*/  SYNCS.EXCH.64 URZ, [UR4+0x50], UR8 ;  /* 0x0000500804ff75b2 */ /* 0x0044f00008000100 */
        /* <DEDUP_REMOVED lines=8> */
.L_x_10:
[----:B------:R-:W4:Y:S01]  /*0890*/  SHFL.IDX PT, R0, R47, RZ, 0x1f ;  /* 0x00001fff2f007589 */ /* 0x000f2200000e0000 */
[----:B------:R-:W-:Y:S01]  /*08a0*/  NOP ;  /* 0x0000000000007918 */ /* 0x000fe20000000000 */
[----:B----4-:R-:W-:-:S13]  /*08b0*/  ISETP.NE.AND P0, PT, R0, 0x3, PT ;  /* 0x000000030000780c */ /* 0x010fda0003f05270 */
[----:B------:R-:W-:Y:S05]  /*08c0*/  @P0 BRA `(.L_x_11) ;  /* 0x00000000002c0947 */ /* 0x000fea0003800000 */
[----:B--23--:R-:W-:Y:S01]  /*08d0*/  UMOV UR6, 0x400 ;  /* 0x0000040000067882 */ /* 0x00cfe20000000000 */
[----:B------:R-:W-:Y:S01]  /*08e0*/  UMOV UR4, 0x20 ;  /* 0x0000002000047882 */ /* 0x000fe20000000000 */
[----:B------:R-:W-:Y:S02]  /*08f0*/  ULEA UR6, UR47, UR6, 0x18 ;  /* 0x000000062f067291 */ /* 0x000fe4000f8ec0ff */
[----:B------:R-:W-:-:S04]  /*0900*/  UIADD3 UR4, UPT, UPT, -UR4, 0x100000, URZ ;  /* 0x0010000004047890 */ /* 0x000fc8000fffe1ff */
[----:B------:R-:W-:Y:S02]  /*0910*/  USHF.L.U32 UR5, UR4, 0xb, URZ ;  /* 0x0000000b04057899 */ /* 0x000fe400080006ff */
[----:B------:R-:W-:Y:S01]  /*0920*/  USHF.L.U32 UR4, UR4, 0x1, URZ ;  /* 0x0000000104047899 */ /* 0x000fe200080006ff */
[----:B------:R-:W-:Y:S01]  /*0930*/  ELECT P0, URZ, PT ;  /* 0x0000000000ff782f */ /* 0x000fe20003800000 */
[----:B------:R-:W2:Y:S10]  /*0940*/  FENCE.VIEW.ASYNC.S ;  /* 0x00000000000073c6 */ /* 0x000eb40000000000 */
[----:B--2---:R4:W2:Y:S01]  /*0950*/  SYNCS.EXCH.64 URZ, [UR6+0x90], UR4 ;  /* 0x0000900406ff75b2 */ /* 0x0048a20008000100 */
[----:B------:R4:W3:Y:S02]  /*0960*/  SYNCS.EXCH.64 URZ, [UR6+0x98], UR4 ;  /* 0x0000980406ff75b2 */ /* 0x0008e40008000100 */
[----:B----4-:R-:W-:Y:S01]  /*0970*/  NOP ;  /* 0x0000000000007918 */ /* 0x010fe20000000000 */
.L_x_11:
[----:B------:R-:W4:Y:S01]  /*0980*/  SHFL.IDX PT, R0, R47, RZ, 0x1f ;  /* 0x00001fff2f007589 */ /* 0x000f2200000e0000 */
[----:B------:R-:W-:Y:S01]  /*0990*/  NOP ;  /* 0x0000000000007918 */ /* 0x000fe20000000000 */
[----:B----4-:R-:W-:-:S13]  /*09a0*/  ISETP.NE.AND P0, PT, R0, 0x4, PT ;  /* 0x000000040000780c */ /* 0x010fda0003f05270 */
[----:B------:R-:W-:Y:S05]  /*09b0*/  @P0 BRA `(.L_x_12) ;  /* 0x0000000000480947 */ /* 0x000fea0003800000 */
[----:B--23--:R-:W-:Y:S01]  /*09c0*/  UMOV UR4, 0x3a0 ;  /* 0x000003a000047882 */ /* 0x00cfe20000000000 */
[----:B------:R-:W-:Y:S01]  /*09d0*/  UMOV UR6, 0x400 ;  /* 0x0000040000067882 */ /* 0x000fe20000000000 */
[----:B------:R-:W-:Y:S01]  /*09e0*/  USEL UR4, UR4, 0x320, UP3 ;  /* 0x0000032004047887 */ /* 0x000fe20009800000 */
        /* <DEDUP_REMOVED lines=10> */
[----:B--2---:R4:W2:Y:S08]  /*0a90*/  SYNCS.EXCH.64 URZ, [UR6+0xa0], UR8 ;  /* 0x0000a00806ff75b2 */ /* 0x0048b00008000100 */
[----:B------:R4:W3:Y:S01]  /*0aa0*/  SYNCS.EXCH.64 URZ, [UR6+0xb0], UR4 ;  /* 0x0000b00406ff75b2 */ /* 0x0008e20008000100 */
[----:B------:R4:W1:Y:S01]  /*0ab0*/  SYNCS.EXCH.64 URZ, [UR6+0xa8], UR8 ;  /* 0x0000a80806ff75b2 */ /* 0x0008620008000100 */
[----:B------:R4:W1:Y:S02]  /*0ac0*/  SYNCS.EXCH.64 URZ, [UR6+0xb8], UR4 ;  /* 0x0000b80406ff75b2 */ /* 0x0008640008000100 */
[----:B----4-:R-:W-:Y:S01]  /*0ad0*/  NOP ;  /* 0x0000000000007918 */ /* 0x010fe20000000000 */
.L_x_12:
[----:B------:R-:W4:Y:S01]  /*0ae0*/  SHFL.IDX PT, R0, R47, RZ, 0x1f ;  /* 0x00001fff2f007589 */ /* 0x000f2200000e0000 */
[----:B------:R-:W-:Y:S01]  /*0af0*/  NOP ;  /* 0x0000000000007918 */ /* 0x000fe20000000000 */
[----:B----4-:R-:W-:-:S13]  /*0b00*/  ISETP.NE.AND P0, PT, R0, 0x5, PT ;  /* 0x000000050000780c */ /* 0x010fda0003f05270 */
[----:B------:R-:W-:Y:S05]  /*0b10*/  @P0 BRA `(.L_x_13) ;  /* 0x0000000000540947 */ /* 0x000fea0003800000 */
[----:B--23--:R-:W-:Y:S01]  /*0b20*/  UMOV UR4, 0x400 ;  /* 0x0000040000047882 */ /* 0x00cfe20000000000 */
        /* <DEDUP_REMOVED lines=14> */
[----:B------:R4:W1:Y:S01]  /*0c10*/  SYNCS.EXCH.64 URZ, [UR4+0xe8], UR8 ;  /* 0x0000e80804ff75b2 */ /* 0x0008620008000100 */
[----:B------:R4:W1:Y:S01]  /*0c20*/  SYNCS.EXCH.64 URZ, [UR4+0xd0], UR6 ;  /* 0x0000d00604ff75b2 */ /* 0x0008620008000100 */
[----:B------:R4:W1:Y:S01]  /*0c30*/  SYNCS.EXCH.64 URZ, [UR4+0xf0], UR8 ;  /* 0x0000f00804ff75b2 */ /* 0x0008620008000100 */
[----:B------:R4:W1:Y:S01]  /*0c40*/  SYNCS.EXCH.64 URZ, [UR4+0xd8], UR6 ;  /* 0x0000d80604ff75b2 */ /* 0x0008620008000100 */
[----:B------:R4:W1:Y:S02]  /*0c50*/  SYNCS.EXCH.64 URZ, [UR4+0xf8], UR8 ;  /* 0x0000f80804ff75b2 */ /* 0x0008640008000100 */
[----:B----4-:R-:W-:Y:S01]  /*0c60*/  NOP ;  /* 0x0000000000007918 */ /* 0x010fe20000000000 */
.L_x_13:
[----:B------:R-:W4:Y:S01]  /*0c70*/  SHFL.IDX PT, R0, R47, RZ, 0x1f ;  /* 0x00001fff2f007589 */ /* 0x000f2200000e0000 */
[----:B------:R-:W-:Y:S01]  /*0c80*/  ISETP.NE.OR P1, PT, RZ, UR25, !P1 ;  /* 0x00000019ff007c0c */ /* 0x000fe2000cf25670 */
        /* <DEDUP_REMOVED lines=12> */
[----:B------:R4:W3:Y:S01]  /*0d50*/  SYNCS.EXCH.64 URZ, [UR4+0x110], UR6 ;  /* 0x0001100604ff75b2 */ /* 0x0008e20008000100 */
[----:B------:R4:W1:Y:S01]  /*0d60*/  SYNCS.EXCH.64 URZ, [UR4+0x108], UR6 ;  /* 0x0001080604ff75b2 */ /* 0x0008620008000100 */
[----:B------:R4:W1:Y:S02]  /*0d70*/  SYNCS.EXCH.64 URZ, [UR4+0x118], UR6 ;  /* 0x0001180604ff75b2 */ /* 0x0008640008000100 */
[----:B----4-:R-:W-:Y:S01]  /*0d80*/  NOP ;  /* 0x0000000000007918 */ /* 0x010fe20000000000 */
.L_x_14:
[----:B------:R-:W-:Y:S01]  /*0d90*/  VOTEU.ALL UP0, P1 ;  /* 0x0000000000ff7886 */ /* 0x000fe20000800000 */
[----:B--23--:R-:W-:Y:S01]  /*0da0*/  UMOV UR4, 0x20 ;  /* 0x0000002000047882 */ /* 0x00cfe20000000000 */
[----:B------:R-:W2:Y:S01]  /*0db0*/  LDCU UR7, c[0x0][0x36c] ;  /* 0x00006d80ff0777ac */ /* 0x000ea20008000800 */
[----:B------:R-:W-:Y:S01]  /*0dc0*/  NOP ;  /* 0x0000000000007918 */ /* 0x000fe20000000000 */
[----:B------:R-:W-:Y:S01]  /*0dd0*/  LOP3.LUT R0, R60, 0x1f, RZ, 0xc0, !PT ;  /* 0x0000001f3c007812 */ /* 0x000fe200078ec0ff */
[----:B------:R-:W-:Y:S01]  /*0de0*/  @!UP0 UMOV UR6, 0x400 ;  /* 0x0000040000068882 */ /* 0x000fe20000000000 */
[----:B------:R-:W-:-:S04]  /*0df0*/  @!UP0 UIADD3 UR4, UPT, UPT, -UR4, 0x100000, URZ ;  /* 0x0010000004048890 */ /* 0x000fc8000fffe1ff */
[----:B------:R-:W-:Y:S02]  /*0e00*/  @!UP0 USHF.L.U32 UR5, UR4, 0xb, URZ ;  /* 0x0000000b04058899 */ /* 0x000fe400080006ff */
[----:B------:R-:W-:Y:S02]  /*0e10*/  @!UP0 USHF.L.U32 UR4, UR4, 0x1, URZ ;  /* 0x0000000104048899 */ /* 0x000fe400080006ff */
[----:B------:R-:W-:Y:S01]  /*0e20*/  @!UP0 ULEA UR6, UR47, UR6, 0x18 ;  /* 0x000000062f068291 */ /* 0x000fe2000f8ec0ff */
[----:B------:R-:W-:Y:S01]  /*0e30*/  VOTEU.ALL UP0, P1 ;  /* 0x0000000000ff7886 */ /* 0x000fe20000800000 */
[----:B------:R-:W-:Y:S02]  /*0e40*/  UISETP.NE.AND UP4, UPT, UR25, URZ, UPT ;  /* 0x000000ff1900728c */ /* 0x000fe4000bf85270 */
[----:B--2---:R-:W-:Y:S01]  /*0e50*/  UISETP.EQ.U32.AND UP5, UPT, UR7, 0x1, UPT ;  /* 0x000000010700788c */ /* 0x004fe2000bfa2070 */
[----:B------:R-:W2:Y:S07]  /*0e60*/  FENCE.VIEW.ASYNC.S ;  /* 0x00000000000073c6 */ /* 0x000eae0000000000 */
[----:B--2---:R2:W3:Y:S01]  /*0e70*/  @!UP0 SYNCS.EXCH.64 URZ, [UR6+0x120], UR4 ;  /* 0x0001200406ff85b2 */ /* 0x0044e20008000100 */
[----:B------:R-:W-:Y:S05]  /*0e80*/  BRA.U !UP5, `(.L_x_15) ;  /* 0x000000010d087547 */ /* 0x000fea000b800000 */
[----:B-1-3--:R-:W-:Y:S01]  /*0e90*/  UCGABAR_ARV ;  /* 0x00000000000079c7 */ /* 0x00afe20008000000 */
[----:B------:R-:W-:Y:S05]  /*0ea0*/  BRA `(.L_x_16) ;  /* 0x0000000000047947 */ /* 0x000fea0003800000 */
.L_x_15:
[----:B-1-3--:R-:W-:Y:S01]  /*0eb0*/  NOP ;  /* 0x0000000000007918 */ /* 0x00afe20000000000 */
.L_x_16:
[----:B------:R-:W1:Y:S01]  /*0ec0*/  S2UR UR20, SR_CTAID.X ;  /* 0x00000000001479c3 */ /* 0x000e620000002500 */
[----:B------:R-:W-:-:S05]  /*0ed0*/  CS2R.32 R50, SR_CgaSize ;  /* 0x0000000000327805 */ /* 0x000fca0000008a00 */
[----:B------:R-:W-:-:S05]  /*0ee0*/  IMAD R50, R50, -0xa0, RZ ;  /* 0xffffff6032327824 */ /* 0x000fca00078e02ff */
[----:B--2---:R-:W-:-:S14]  /*0ef0*/  R2UR UR5, R50 ;  /* 0x00000000320572ca */ /* 0x004fdc00000e0000 */
[----:B------:R-:W2:Y:S01]  /*0f00*/  LDCU UR5, c[0x0][UR5+0x2b0] ;  /* 0x00005600050577ac */ /* 0x000ea20008000800 */
[----:B------:R-:W-:-:S05]  /*0f10*/  CS2R.32 R50, SR_CgaSize ;  /* 0x0000000000327805 */ /* 0x000fca0000008a00 */
[----:B------:R-:W-:-:S05]  /*0f20*/  IMAD R50, R50, -0xa0, RZ ;  /* 0xffffff6032327824 */ /* 0x000fca00078e02ff */
[----:B------:R-:W-:-:S14]  /*0f30*/  R2UR UR4, R50 ;  /* 0x00000000320472ca */ /* 0x000fdc00000e0000 */
[----:B------:R-:W3:Y:S01]  /*0f40*/  LDCU UR4, c[0x0][UR4+0x2b4] ;  /* 0x00005680040477ac */ /* 0x000ee20008000800 */
[----:B------:R-:W4:Y:S01]  /*0f50*/  S2UR UR7, SR_CTAID.Y ;  /* 0x00000000000779c3 */ /* 0x000f220000002600 */
[----:B------:R-:W-:-:S05]  /*0f60*/  CS2R.32 R50, SR_CgaSize ;  /* 0x0000000000327805 */ /* 0x000fca0000008a00 */
[----:B------:R-:W-:-:S05]  /*0f70*/  IMAD R50, R50, -0xa0, RZ ;  /* 0xffffff6032327824 */ /* 0x000fca00078e02ff */
[----:B------:R-:W-:-:S14]  /*0f80*/  R2UR UR8, R50 ;  /* 0x00000000320872ca */ /* 0x000fdc00000e0000 */
[----:B------:R-:W3:Y:S01]  /*0f90*/  LDCU UR8, c[0x0][UR8+0x2a0] ;  /* 0x00005400080877ac */ /* 0x000ee20008000800 */
[----:B------:R-:W3:Y:S01]  /*0fa0*/  LDCU UR21, c[0x0][0xb24] ;  /* 0x00016480ff1577ac */ /* 0x000ee20008000800 */
[----:B------:R-:W1:Y:S01]  /*0fb0*/  S2UR UR36, SR_CTAID.Z ;  /* 0x00000000002479c3 */ /* 0x000e620000002700 */
[----:B------:R-:W-:-:S05]  /*0fc0*/  CS2R.32 R50, SR_CgaSize ;  /* 0x0000000000327805 */ /* 0x000fca0000008a00 */
[----:B------:R-:W-:-:S05]  /*0fd0*/  IMAD R50, R50, -0xa0, RZ ;  /* 0xffffff6032327824 */ /* 0x000fca00078e02ff */
[----:B------:R-:W-:-:S14]  /*0fe0*/  R2UR UR63, R50 ;  /* 0x00000000323f72ca */ /* 0x000fdc00000e0000 */
[----:B------:R-:W3:Y:S01]  /*0ff0*/  LDCU UR63, c[0x0][UR63+0x2a4] ;  /* 0x000054803f3f77ac */ /* 0x000ee20008000800 */
[----:B------:R-:W-:Y:S02]  /*1000*/  UISETP.GT.U32.AND UP0, UPT, UR48, 0xffff, UPT ;  /* 0x0000ffff3000788c */ /* 0x000fe4000bf04070 */
[----:B------:R-:W-:Y:S01]  /*1010*/  USHF.L.U32 UR27, UR47, 0xa, URZ ;  /* 0x0000000a2f1b7899 */ /* 0x000fe200080006ff */
[----:B-1----:R-:W-:Y:S01]  /*1020*/  I2FP.F32.U32 R3, UR20 ;  /* 0x0000001400037c45 */ /* 0x002fe20008201000 */
[----:B------:R-:W-:Y:S01]  /*1030*/  UMOV UR30, 0x5 ;  /* 0x00000005001e7882 */ /* 0x000fe20000000000 */
[----:B------:R-:W1:Y:S03]  /*1040*/  LDCU UR45, c[0x0][0xb24] ;  /* 0x00016480ff2d77ac */ /* 0x000e660008000800 */
[----:B--2---:R-:W-:Y:S01]  /*1050*/  FMUL R3, R3, UR5 ;  /* 0x0000000503037c20 */ /* 0x004fe20008400000 */
[----:B------:R-:W2:Y:S01]  /*1060*/  LDCU UR29, c[0x0][0xb30] ;  /* 0x00016600ff1d77ac */ /* 0x000ea20008000800 */
[----:B----4-:R-:W-:Y:S01]  /*1070*/  I2FP.F32.U32 R2, UR7 ;  /* 0x0000000700027c45 */ /* 0x010fe20008201000 */
[----:B------:R-:W-:-:S03]  /*1080*/  USHF.L.U32 UR44, UR20, 0x6, URZ ;  /* 0x00000006142c7899 */ /* 0x000fc600080006ff */
[----:B------:R-:W4:Y:S01]  /*1090*/  F2I.U32.TRUNC.NTZ R3, R3 ;  /* 0x0000000300037305 */ /* 0x000f22000020f000 */
[----:B------:R-:W-:Y:S01]  /*10a0*/  USEL UR26, UR48, 0xffff, !UP0 ;  /* 0x0000ffff301a7887 */ /* 0x000fe2000c000000 */
[----:B---3--:R-:W-:Y:S01]  /*10b0*/  FMUL R2, R2, UR4 ;  /* 0x0000000402027c20 */ /* 0x008fe20008400000 */
[----:B------:R-:W-:Y:S01]  /*10c0*/  UISETP.GE.AND UP2, UPT, UR21, 0x1, UPT ;  /* 0x000000011500788c */ /* 0x000fe2000bf46270 */
[----:B------:R-:W-:-:S04]  /*10d0*/  UMOV UR24, UR7 ;  /* 0x0000000700187c82 */ /* 0x000fc80008000000 */
[----:B------:R-:W3:Y:S01]  /*10e0*/  F2I.U32.TRUNC.NTZ R2, R2 ;  /* 0x0000000200027305 */ /* 0x000ee2000020f000 */
[----:B----4-:R-:W-:Y:S02]  /*10f0*/  R2UR UR4, R3 ;  /* 0x00000000030472ca */ /* 0x010fe400000e0000 */
[----:B------:R-:W-:Y:S02]  /*1100*/  PRMT R3, RZ, 0x7610, R3 ;  /* 0x00007610ff037816 */ /* 0x000fe40000000003 */
[----:B---3--:R-:W-:Y:S02]  /*1110*/  R2UR UR6, R2 ;  /* 0x00000000020672ca */ /* 0x008fe400000e0000 */
[----:B------:R-:W-:-:S07]  /*1120*/  PRMT R2, RZ, 0x7610, R2 ;  /* 0x00007610ff027816 */ /* 0x000fce0000000002 */
[----:B------:R-:W-:-:S04]  /*1130*/  UIADD3 UR5, UPT, UPT, -UR4, URZ, URZ ;  /* 0x000000ff04057290 */ /* 0x000fc8000fffe1ff */
[----:B------:R-:W-:Y:S02]  /*1140*/  UIMAD UR5, UR8, UR5, UR20 ;  /* 0x00000005080572a4 */ /* 0x000fe4000f8e0214 */
[----:B------:R-:W-:-:S04]  /*1150*/  UIADD3 UR4, UPT, UPT, -UR6, URZ, URZ ;  /* 0x000000ff06047290 */ /* 0x000fc8000fffe1ff */
[----:B------:R-:W-:Y:S01]  /*1160*/  IMAD.U32 R50, RZ, RZ, UR5 ;  /* 0x00000005ff327e24 */ /* 0x000fe2000f8e00ff */
[----:B------:R-:W-:Y:S01]  /*1170*/  UIMAD UR63, UR63, UR4, UR7 ;  /* 0x000000043f3f72a4 */ /* 0x000fe2000f8e0207 */
[----:B-12---:R-:W-:Y:S11]  /*1180*/  BRA.U UP4, `(.L_x_17) ;  /* 0x0000000104407547 */ /* 0x006ff6000b800000 */
[----:B------:R-:W-:-:S13]  /*1190*/  R2UR UR4, R50 ;  /* 0x00000000320472ca */ /* 0x000fda00000e0000 */
[----:B------:R-:W-:Y:S02]  /*11a0*/  UISETP.GT.U32.AND UP0, UPT, UR4, 0x1, UPT ;  /* 0x000000010400788c */ /* 0x000fe4000bf04070 */
[----:B------:R-:W-:Y:S02]  /*11b0*/  ULOP3.LUT UR4, UR4, 0xfffffffe, URZ, 0xc0, !UPT ;  /* 0xfffffffe04047892 */ /* 0x000fe4000f8ec0ff */
[----:B------:R-:W-:Y:S02]  /*11c0*/  UISETP.NE.AND UP1, UPT, UR63, URZ, UP0 ;  /* 0x000000ff3f00728c */ /* 0x000fe40008725270 */
[----:B------:R-:W-:Y:S02]  /*11d0*/  UISETP.NE.AND UP0, UPT, UR63, 0x1, UP0 ;  /* 0x000000013f00788c */ /* 0x000fe40008705270 */
[----:B------:R-:W-:Y:S02]  /*11e0*/  USEL UR7, URZ, 0x1, UP1 ;  /* 0x00000001ff077887 */ /* 0x000fe40008800000 */
[----:B------:R-:W-:-:S02]  /*11f0*/  USEL UR6, URZ, 0x4, UP0 ;  /* 0x00000004ff067887 */ /* 0x000fc40008000000 */
[----:B------:R-:W-:Y:S02]  /*1200*/  USEL UR5, URZ, 0x2, UP1 ;  /* 0x00000002ff057887 */ /* 0x000fe40008800000 */
[----:B------:R-:W-:Y:S02]  /*1210*/  ULEA UR4, UR63, UR4, 0x1 ;  /* 0x000000043f047291 */ /* 0x000fe4000f8e08ff */
[----:B------:R-:W-:Y:S02]  /*1220*/  USEL UR8, URZ, 0x8, UP0 ;  /* 0x00000008ff087887 */ /* 0x000fe40008000000 */
[----:B------:R-:W-:-:S03]  /*1230*/  UIADD3 UR5, UPT, UPT, UR5, UR6, UR7 ;  /* 0x0000000605057290 */ /* 0x000fc6000fffe007 */
[----:B------:R-:W-:Y:S01]  /*1240*/  UMOV UR6, 0x3 ;  /* 0x0000000300067882 */ /* 0x000fe20000000000 */
[----:B------:R-:W-:Y:S02]  /*1250*/  UIADD3 UR5, UPT, UPT, UR5, UR8, URZ ;  /* 0x0000000805057290 */ /* 0x000fe4000fffe0ff */
[----:B------:R-:W-:-:S04]  /*1260*/  USHF.L.U32 UR4, UR6, UR4, URZ ;  /* 0x0000000406047299 */ /* 0x000fc800080006ff */
[----:B------:R-:W-:Y:S02]  /*1270*/  MOV R3, UR5 ;  /* 0x0000000500037c02 */ /* 0x000fe40008000f00 */
[----:B------:R-:W-:Y:S02]  /*1280*/  IMAD.U32 R2, RZ, RZ, UR4 ;  /* 0x00000004ff027e24 */ /* 0x000fe4000f8e00ff */
.L_x_17:
[----:B------:R-:W-:Y:S05]  /*1290*/  BRA.U !UP2, `(.L_x_18) ;  /* 0x000000010ad47547 */ /* 0x000fea000b800000 */
[----:B------:R-:W1:Y:S01]  /*12a0*/  LDCU.128 UR12, c[0x0][0xb10] ;  /* 0x00016200ff0c77ac */ /* 0x000e620008000c00 */
[----:B------:R-:W2:Y:S01]  /*12b0*/  LDCU UR6, c[0x0][0x370] ;  /* 0x00006e00ff0677ac */ /* 0x000ea20008000800 */
[----:B------:R-:W3:Y:S01]  /*12c0*/  LDCU UR5, c[0x0][0x374] ;  /* 0x00006e80ff0577ac */ /* 0x000ee20008000800 */
[----:B------:R-:W4:Y:S01]  /*12d0*/  LDCU UR28, c[0x0][0xb0c] ;  /* 0x00016180ff1c77ac */ /* 0x000f220008000800 */
[----:B------:R-:W4:Y:S01]  /*12e0*/  LDCU UR4, c[0x0][0xb20] ;  /* 0x00016400ff0477ac */ /* 0x000f220008000800 */
[----:B------:R-:W4:Y:S01]  /*12f0*/  LDCU.64 UR8, c[0x0][0xb28] ;  /* 0x00016500ff0877ac */ /* 0x000f220008000a00 */
[----:B-1----:R-:W-:Y:S02]  /*1300*/  UISETP.NE.AND UP0, UPT, UR14, 0x1, UPT ;  /* 0x000000010e00788c */ /* 0x002fe4000bf05270 */
[----:B---3--:R-:W-:Y:S02]  /*1310*/  UIMAD.WIDE.U32 UR10, UR5, UR15, URZ ;  /* 0x0000000f050a72a5 */ /* 0x008fe4000f8e00ff */
[----:B--2---:R-:W-:-:S02]  /*1320*/  UIMAD.WIDE.U32 UR18, UR6, UR12, URZ ;  /* 0x0000000c061272a5 */ /* 0x004fc4000f8e00ff */
[----:B----4-:R-:W-:Y:S02]  /*1330*/  UISETP.NE.AND UP1, UPT, UR28, 0x1, UPT ;  /* 0x000000011c00788c */ /* 0x010fe4000bf25270 */
[----:B------:R-:W-:Y:S01]  /*1340*/  UISETP.NE.AND UP2, UPT, UR21, 0x1, UPT ;  /* 0x000000011500788c */ /* 0x000fe2000bf45270 */
[----:B------:R-:W-:Y:S02]  /*1350*/  UMOV UR10, UR11 ;  /* 0x0000000b000a7c82 */ /* 0x000fe40008000000 */
[----:B------:R-:W-:Y:S01]  /*1360*/  UMOV UR18, UR19 ;  /* 0x0000001300127c82 */ /* 0x000fe20008000000 */
[----:B------:R-:W-:Y:S02]  /*1370*/  @UP0 USHF.R.U32.HI UR5, URZ, UR4, UR10 ;  /* 0x00000004ff050299 */ /* 0x000fe4000801160a */
[----:B------:R-:W-:Y:S02]  /*1380*/  UIMAD.WIDE.U32 UR22, UR24, UR15, URZ ;  /* 0x0000000f181672a5 */ /* 0x000fe4000f8e00ff */
[----:B------:R-:W-:-:S02]  /*1390*/  UIMAD.WIDE.U32 UR10, UR5, UR8, URZ ;  /* 0x00000008050a72a5 */ /* 0x000fc4000f8e00ff */
[----:B------:R-:W-:Y:S02]  /*13a0*/  @UP1 USHF.R.U32.HI UR6, URZ, UR13, UR18 ;  /* 0x0000000dff061299 */ /* 0x000fe40008011612 */
[----:B------:R-:W-:Y:S02]  /*13b0*/  UIMAD.WIDE.U32 UR16, UR20, UR12, URZ ;  /* 0x0000000c141072a5 */ /* 0x000fe4000f8e00ff */
[----:B------:R-:W-:Y:S01]  /*13c0*/  UIMAD.WIDE.U32 UR18, UR6, UR8, URZ ;  /* 0x00000008061272a5 */ /* 0x000fe2000f8e00ff */
[----:B------:R-:W-:Y:S01]  /*13d0*/  UMOV UR22, UR23 ;  /* 0x0000001700167c82 */ /* 0x000fe20008000000 */
[----:B------:R-:W-:Y:S01]  /*13e0*/  UMOV UR10, UR11 ;  /* 0x0000000b000a7c82 */ /* 0x000fe20008000000 */
[----:B------:R-:W-:Y:S02]  /*13f0*/  USHF.R.U32.HI UR22, URZ, UR4, UR22 ;  /* 0x00000004ff167299 */ /* 0x000fe40008011616 */
[----:B------:R-:W-:Y:S02]  /*1400*/  @UP2 USHF.R.U32.HI UR5, URZ, UR9, UR10 ;  /* 0x00000009ff052299 */ /* 0x000fe4000801160a */
[----:B------:R-:W-:Y:S01]  /*1410*/  UMOV UR7, UR19 ;  /* 0x0000001300077c82 */ /* 0x000fe20008000000 */
[----:B------:R-:W-:Y:S01]  /*1420*/  UMOV UR16, UR17 ;  /* 0x0000001100107c82 */ /* 0x000fe20008000000 */
[----:B------:R-:W-:-:S02]  /*1430*/  @UP2 USHF.R.U32.HI UR6, URZ, UR9, UR7 ;  /* 0x00000009ff062299 */ /* 0x000fc40008011607 */
[----:B------:R-:W-:Y:S02]  /*1440*/  USHF.R.U32.HI UR13, URZ, UR13, UR16 ;  /* 0x0000000dff0d7299 */ /* 0x000fe40008011610 */
[----:B------:R-:W-:Y:S02]  /*1450*/  USEL UR4, UR24, UR22, !UP0 ;  /* 0x0000001618047287 */ /* 0x000fe4000c000000 */
[----:B------:R-:W-:Y:S02]  /*1460*/  UIMAD UR7, UR5, UR21, URZ ;  /* 0x00000015050772a4 */ /* 0x000fe4000f8e02ff */
[----:B------:R-:W-:Y:S02]  /*1470*/  USEL UR5, UR20, UR13, !UP1 ;  /* 0x0000000d14057287 */ /* 0x000fe4000c800000 */
[----:B------:R-:W-:Y:S02]  /*1480*/  UIMAD UR12, UR6, UR21, URZ ;  /* 0x00000015060c72a4 */ /* 0x000fe4000f8e02ff */
[----:B------:R-:W-:-:S02]  /*1490*/  UISETP.GE.AND UP0, UPT, UR4, UR7, UPT ;  /* 0x000000070400728c */ /* 0x000fc4000bf06270 */
[----:B------:R-:W-:Y:S02]  /*14a0*/  UIMAD.WIDE.U32 UR10, UR4, UR8, URZ ;  /* 0x00000008040a72a5 */ /* 0x000fe4000f8e00ff */
[----:B------:R-:W-:Y:S02]  /*14b0*/  UISETP.GE.OR UP0, UPT, UR5, UR12, UP0 ;  /* 0x0000000c0500728c */ /* 0x000fe40008706670 */
[----:B------:R-:W-:Y:S02]  /*14c0*/  UIMAD.WIDE.U32 UR12, UR5, UR8, URZ ;  /* 0x00000008050c72a5 */ /* 0x000fe4000f8e00ff */
[----:B------:R-:W-:Y:S01]  /*14d0*/  UIADD3 UR10, UPT, UPT, -UR4, URZ, URZ ;  /* 0x000000ff040a7290 */ /* 0x000fe2000fffe1ff */
[----:B------:R-:W-:Y:S01]  /*14e0*/  UMOV UR8, UR11 ;  /* 0x0000000b00087c82 */ /* 0x000fe20008000000 */
[----:B------:R-:W-:Y:S02]  /*14f0*/  UIADD3 UR11, UPT, UPT, -UR5, URZ, URZ ;  /* 0x000000ff050b7290 */ /* 0x000fe4000fffe1ff */
[----:B------:R-:W-:-:S03]  /*1500*/  USHF.R.U32.HI UR8, URZ, UR9, UR8 ;  /* 0x00000009ff087299 */ /* 0x000fc60008011608 */
[----:B------:R-:W-:Y:S01]  /*1510*/  @!UP0 UMOV UR7, UR13 ;  /* 0x0000000d00078c82 */ /* 0x000fe20008000000 */
[----:B------:R-:W-:Y:S02]  /*1520*/  UIMAD UR24, UR14, UR10, UR24 ;  /* 0x0000000a0e1872a4 */ /* 0x000fe4000f8e0218 */
[----:B------:R-:W-:Y:S02]  /*1530*/  USEL UR8, UR4, UR8, !UP2 ;  /* 0x0000000804087287 */ /* 0x000fe4000d000000 */
[----:B------:R-:W-:Y:S02]  /*1540*/  @!UP0 USHF.R.U32.HI UR7, URZ, UR9, UR7 ;  /* 0x00000009ff078299 */ /* 0x000fe40008011607 */
[----:B------:R-:W-:Y:S02]  /*1550*/  UIADD3 UR9, UPT, UPT, -UR8, URZ, URZ ;  /* 0x000000ff08097290 */ /* 0x000fe4000fffe1ff */
[----:B------:R-:W-:Y:S02]  /*1560*/  @!UP0 USEL UR7, UR5, UR7, !UP2 ;  /* 0x0000000705078287 */ /* 0x000fe4000d000000 */
[----:B------:R-:W-:-:S02]  /*1570*/  UIMAD UR9, UR21, UR9, UR4 ;  /* 0x00000009150972a4 */ /* 0x000fc4000f8e0204 */
[----:B------:R-:W-:Y:S02]  /*1580*/  @!UP0 UIADD3 UR8, UPT, UPT, UR8, -UR7, URZ ;  /* 0x8000000708088290 */ /* 0x000fe4000fffe0ff */
[----:B------:R-:W-:Y:S02]  /*1590*/  @!UP0 UIMAD UR6, UR9, UR6, UR7 ;  /* 0x00000006090682a4 */ /* 0x000fe4000f8e0207 */
[----:B------:R-:W-:Y:S02]  /*15a0*/  @!UP0 UIMAD UR4, UR8, UR21, UR5 ;  /* 0x00000015080482a4 */ /* 0x000fe4000f8e0205 */
[----:B------:R-:W-:Y:S02]  /*15b0*/  UIMAD UR20, UR28, UR11, UR20 ;  /* 0x0000000b1c1472a4 */ /* 0x000fe4000f8e0214 */
[----:B------:R-:W-:Y:S01]  /*15c0*/  UIMAD UR24, UR4, UR14, UR24 ;  /* 0x0000000e041872a4 */ /* 0x000fe2000f8e0218 */
[----:B------:R-:W-:Y:S02]  /*15d0*/  @!UP0 UMOV UR5, UR6 ;  /* 0x0000000600058c82 */ /* 0x000fe40008000000 */
[----:B------:R-:W-:-:S12]  /*15e0*/  UIMAD UR20, UR5, UR28, UR20 ;  /* 0x0000001c051472a4 */ /* 0x000fd8000f8e0214 */
.L_x_18:
[----:B------:R-:W-:Y:S02]  /*15f0*/  UISETP.NE.AND UP1, UPT, UR29, 0x1, UPT ;  /* 0x000000011d00788c */ /* 0x000fe4000bf25270 */
[----:B------:R-:W-:Y:S02]  /*1600*/  ULOP3.LUT UR21, UR26, 0xffff, URZ, 0xc0, !UPT ;  /* 0x0000ffff1a157892 */ /* 0x000fe4000f8ec0ff */
[----:B------:R-:W-:Y:S02]  /*1610*/  UISETP.NE.AND UP0, UPT, UR25, 0x2, UPT ;  /* 0x000000021900788c */ /* 0x000fe4000bf05270 */
[----:B------:R-:W-:Y:S02]  /*1620*/  ULOP3.LUT UR22, UR27, 0x800, URZ, 0xc0, !UPT ;  /* 0x000008001b167892 */ /* 0x000fe4000f8ec0ff */
[----:B------:R-:W-:Y:S02]  /*1630*/  ULOP3.LUT UR44, UR44, 0x40, URZ, 0xc0, !UPT ;  /* 0x000000402c2c7892 */ /* 0x000fe4000f8ec0ff */
[----:B------:R-:W-:Y:S01]  /*1640*/  USHF.L.U32 UR21, UR30, UR21, URZ ;  /* 0x000000151e157299 */ /* 0x000fe200080006ff */
[----:B------:R-:W-:Y:S11]  /*1650*/  BRA.U UP1, `(.L_x_19) ;  /* 0x0000000101447547 */ /* 0x000ff6000b800000 */
[----:B------:R-:W1:Y:S01]  /*1660*/  LDCU.128 UR8, c[0x0][0xb10] ;  /* 0x00016200ff0877ac */ /* 0x000e620008000c00 */
[----:B------:R-:W2:Y:S01]  /*1670*/  LDCU UR12, c[0x0][0xb0c] ;  /* 0x00016180ff0c77ac */ /* 0x000ea20008000800 */
[----:B------:R-:W3:Y:S01]  /*1680*/  LDCU UR13, c[0x0][0xb20] ;  /* 0x00016400ff0d77ac */ /* 0x000ee20008000800 */
[----:B-1----:R-:W-:Y:S02]  /*1690*/  UIMAD.WIDE.U32 UR6, UR20, UR8, URZ ;  /* 0x00000008140672a5 */ /* 0x002fe4000f8e00ff */
[----:B------:R-:W-:Y:S02]  /*16a0*/  UIMAD.WIDE.U32 UR4, UR24, UR11, URZ ;  /* 0x0000000b180472a5 */ /* 0x000fe4000f8e00ff */
[----:B--2---:R-:W-:Y:S02]  /*16b0*/  UISETP.NE.AND UP2, UPT, UR12, 0x1, UPT ;  /* 0x000000010c00788c */ /* 0x004fe4000bf45270 */
[----:B------:R-:W-:Y:S01]  /*16c0*/  UISETP.NE.AND UP1, UPT, UR10, 0x1, UPT ;  /* 0x000000010a00788c */ /* 0x000fe2000bf25270 */
[----:B------:R-:W-:-:S02]  /*16d0*/  UMOV UR6, UR7 ;  /* 0x0000000700067c82 */ /* 0x000fc40008000000 */
[----:B------:R-:W-:Y:S01]  /*16e0*/  UMOV UR4, UR5 ;  /* 0x0000000500047c82 */ /* 0x000fe20008000000 */
[----:B------:R-:W-:Y:S02]  /*16f0*/  USHF.R.U32.HI UR6, URZ, UR9, UR6 ;  /* 0x00000009ff067299 */ /* 0x000fe40008011606 */
[----:B---3--:R-:W-:Y:S02]  /*1700*/  USHF.R.U32.HI UR4, URZ, UR13, UR4 ;  /* 0x0000000dff047299 */ /* 0x008fe40008011604 */
[----:B------:R-:W-:Y:S02]  /*1710*/  USEL UR5, UR20, UR6, !UP2 ;  /* 0x0000000614057287 */ /* 0x000fe4000d000000 */
[----:B------:R-:W-:-:S04]  /*1720*/  USEL UR4, UR24, UR4, !UP1 ;  /* 0x0000000418047287 */ /* 0x000fc8000c800000 */
[----:B------:R-:W-:Y:S02]  /*1730*/  UIADD3 UR6, UPT, UPT, UR5, -UR4, URZ ;  /* 0x8000000405067290 */ /* 0x000fe4000fffe0ff */
[----:B------:R-:W-:Y:S02]  /*1740*/  UIADD3 UR4, UPT, UPT, -UR5, UR4, URZ ;  /* 0x0000000405047290 */ /* 0x000fe4000fffe1ff */
[----:B------:R-:W-:Y:S02]  /*1750*/  UIMAD UR24, UR6, UR10, UR24 ;  /* 0x0000000a061872a4 */ /* 0x000fe4000f8e0218 */
[----:B------:R-:W-:-:S12]  /*1760*/  UIMAD UR20, UR4, UR12, UR20 ;  /* 0x0000000c041472a4 */ /* 0x000fd8000f8e0214 */
.L_x_19:
[----:B------:R-:W-:Y:S05]  /*1770*/  BRA.U !UP5, `(.L_x_20) ;  /* 0x000000010d0c7547 */ /* 0x000fea000b800000 */
[----:B------:R-:W-:Y:S01]  /*1780*/  UCGABAR_WAIT ;  /* 0x0000000000007dc7 */ /* 0x000fe20008000000 */
[----:B------:R-:W-:Y:S01]  /*1790*/  CCTL.IVALL ;  /* 0x00000000ff00798f */ /* 0x000fe20002000000 */
[----:B------:R-:W-:Y:S05]  /*17a0*/  BRA `(.L_x_21) ;  /* 0x0000000000047947 */ /* 0x000fea0003800000 */
.L_x_20:
[----:B------:R-:W-:Y:S06]  /*17b0*/  BAR.SYNC.DEFER_BLOCKING 0x0 ;  /* 0x0000000000007b1d */ /* 0x000fec0000010000 */
.L_x_21:
[----:B------:R-:W-:Y:S05]  /*17c0*/  BRA.U UP0, `(.L_x_22) ;  /* 0x0000001500007547 */ /* 0x000fea000b800000 */
[----:B------:R-:W1:Y:S01]  /*17d0*/  LDCU UR6, c[0x0][0x38c] ;  /* 0x00007180ff0677ac */ /* 0x000e620008000800 */
[----:B------:R-:W-:Y:S01]  /*17e0*/  PLOP3.LUT P1, PT, PT, PT, UP3, 0x80, 0x8 ;  /* 0x000000000008781c */ /* 0x000fe20003f2f038 */
[----:B------:R-:W-:Y:S01]  /*17f0*/  IMAD.MOV.U32 R12, RZ, RZ, 0x1 ;  /* 0x00000001ff0c7424 */ /* 0x000fe200078e00ff */
[----:B------:R-:W-:Y:S02]  /*1800*/  ISETP.NE.AND P2, PT, R0, RZ, P3 ;  /* 0x000000ff0000720c */ /* 0x000fe40001f45270 */
[----:B------:R-:W-:Y:S02]  /*1810*/  CS2R R10, SRZ ;  /* 0x00000000000a7805 */ /* 0x000fe4000001ff00 */
[----:B------:R-:W-:Y:S01]  /*1820*/  PLOP3.LUT P1, PT, P1, PT, PT, 0x8, 0x80 ;  /* 0x000000000080781c */ /* 0x000fe20000f2e170 */
[----:B------:R-:W-:Y:S01]  /*1830*/  IMAD.MOV.U32 R9, RZ, RZ, RZ ;  /* 0x000000ffff097224 */ /* 0x000fe200078e00ff */
[----:B------:R-:W2:Y:S01]  /*1840*/  LDCU UR38, c[0x0][0x370] ;  /* 0x00006e00ff2677ac */ /* 0x000ea20008000800 */
[----:B------:R-:W-:Y:S01]  /*1850*/  IMAD.MOV.U32 R8, RZ, RZ, 0x1 ;  /* 0x00000001ff087424 */ /* 0x000fe200078e00ff */
[----:B------:R-:W3:Y:S01]  /*1860*/  LDCU.64 UR26, c[0x0][0x348] ;  /* 0x00006900ff1a77ac */ /* 0x000ee20008000a00 */
[----:B------:R-:W-:Y:S01]  /*1870*/  ULEA.HI UR42, UR22, UR44, URZ, 0x1a ;  /* 0x0000002c162a7291 */ /* 0x000fe2000f8fd0ff */
[----:B------:R-:W4:Y:S01]  /*1880*/  LDCU UR37, c[0x0][0x374] ;  /* 0x00006e80ff2577ac */ /* 0x000f220008000800 */
[----:B-1----:R-:W-:-:S02]  /*1890*/  UIADD3 UR5, UPT, UPT, UR6, 0x3f, URZ ;  /* 0x0000003f06057890 */ /* 0x002fc4000fffe0ff */
[----:B------:R-:W-:Y:S02]  /*18a0*/  UIADD3 UR48, UPT, UPT, UR6, 0x7e, URZ ;  /* 0x0000007e06307890 */ /* 0x000fe4000fffe0ff */
[----:B------:R-:W-:Y:S01]  /*18b0*/  USHF.R.S32.HI UR4, URZ, 0x1f, UR5 ;  /* 0x0000001fff047899 */ /* 0x000fe20008011405 */
[----:B------:R-:W-:-:S03]  /*18c0*/  UMOV UR7, URZ ;  /* 0x000000ff00077c82 */ /* 0x000fc60008000000 */
[----:B------:R-:W-:Y:S02]  /*18d0*/  ULEA.HI UR4, UR4, UR5, URZ, 0x6 ;  /* 0x0000000504047291 */ /* 0x000fe4000f8f30ff */
[----:B------:R-:W-:Y:S02]  /*18e0*/  UIADD3 UR5, UPT, UPT, UR6, -0x1, URZ ;  /* 0xffffffff06057890 */ /* 0x000fe4000fffe0ff */
[----:B------:R-:W-:Y:S02]  /*18f0*/  USHF.R.S32.HI UR40, URZ, 0x6, UR4 ;  /* 0x00000006ff287899 */ /* 0x000fe40008011404 */
[----:B------:R-:W-:Y:S02]  /*1900*/  UISETP.GE.U32.AND UP1, UPT, UR5, -0x7f, UPT ;  /* 0xffffff810500788c */ /* 0x000fe4000bf26070 */
[----:B------:R-:W-:-:S04]  /*1910*/  UISETP.LT.U32.AND UP0, UPT, UR40, 0x5, UPT ;  /* 0x000000052800788c */ /* 0x000fc8000bf01070 */
[----:B------:R-:W-:Y:S02]  /*1920*/  USEL UR39, UR40, 0x5, UP0 ;  /* 0x0000000528277887 */ /* 0x000fe40008000000 */
[----:B------:R-:W-:Y:S02]  /*1930*/  UISETP.NE.AND UP0, UPT, UR25, URZ, UPT ;  /* 0x000000ff1900728c */ /* 0x000fe4000bf05270 */
[----:B------:R-:W-:Y:S02]  /*1940*/  UIADD3 UR4, UPT, UPT, UR39, -0x1, URZ ;  /* 0xffffffff27047890 */ /* 0x000fe4000fffe0ff */
[----:B------:R-:W-:Y:S02]  /*1950*/  @UP1 UIADD3 UR4, UPT, UPT, UR39, URZ, URZ ;  /* 0x000000ff27041290 */ /* 0x000fe4000fffe0ff */
[----:B------:R-:W-:Y:S02]  /*1960*/  USEL UR23, UR46, 0x2, UP0 ;  /* 0x000000022e177887 */ /* 0x000fe40008000000 */
[----:B------:R-:W-:-:S02]  /*1970*/  UIADD3 UR43, UPT, UPT, UR40, -UR39, URZ ;  /* 0x80000027282b7290 */ /* 0x000fc4000fffe0ff */
[----:B------:R-:W-:Y:S02]  /*1980*/  UIADD3 UR25, UPT, UPT, UR4, 0x1, URZ ;  /* 0x0000000104197890 */ /* 0x000fe4000fffe0ff */
[----:B--234-:R-:W-:-:S12]  /*1990*/  UIADD3 UR41, UPT, UPT, -UR4, URZ, URZ ;  /* 0x000000ff04297290 */ /* 0x01cfd8000fffe1ff */
.L_x_42:
[----:B------:R-:W-:Y:S01]  /*19a0*/  UISETP.NE.AND UP0, UPT, UR47, URZ, UPT ;  /* 0x000000ff2f00728c */ /* 0x000fe2000bf05270 */
[----:B------:R-:W1:Y:S08]  /*19b0*/  S2UR UR47, SR_CgaCtaId ;  /* 0x00000000002f79c3 */ /* 0x000e700000008800 */
[----:B------:R-:W-:Y:S05]  /*19c0*/  BRA.U UP0, `(.L_x_23) ;  /* 0x0000000100347547 */ /* 0x000fea000b800000 */
[----:B------:R-:W2:Y:S01]  /*19d0*/  S2R R0, SR_CgaCtaId ;  /* 0x0000000000007919 */ /* 0x000ea20000008800 */
[----:B------:R-:W-:-:S04]  /*19e0*/  MOV R2, 0x400 ;  /* 0x0000040000027802 */ /* 0x000fc80000000f00 */
[----:B--2---:R-:W-:Y:S02]  /*19f0*/  LEA R0, R0, R2, 0x18 ;  /* 0x0000000200007211 */ /* 0x004fe400078ec0ff */
[----:B------:R-:W-:-:S03]  /*1a00*/  SHF.L.U32 R2, R8, 0x1f, RZ ;  /* 0x0000001f08027819 */ /* 0x000fc600000006ff */
[----:B------:R-:W-:-:S04]  /*1a10*/  IMAD R0, R9, 0x8, R0 ;  /* 0x0000000809007824 */ /* 0x000fc800078e0200 */
[----:B------:R-:W2:Y:S02]  /*1a20*/  SYNCS.PHASECHK.TRANS64.TRYWAIT P0, [R0+URZ+0x110], R2 ;  /* 0x00011002000075a7 */ /* 0x000ea400080011ff */
[----:B--2---:R-:W-:Y:S05]  /*1a30*/  @!P0 BRA `(.L_x_24) ;  /* 0x0000007400148947 */ /* 0x004fea0003800000 */
.L_x_150:
[----:B------:R-:W-:Y:S01]  /*1a40*/  VIADD R9, R9, 0x1 ;  /* 0x0000000109097836 */ /* 0x000fe20000000000 */
[----:B------:R2:W-:Y:S04]  /*1a50*/  SYNCS.ARRIVE.TRANS64.A1T0 RZ, [R0+URZ+0x100], RZ ;  /* 0x000100ff00ff79a7 */ /* 0x0005e800081000ff */
[----:B------:R-:W-:-:S04]  /*1a60*/  ISETP.NE.AND P0, PT, R9, 0x2, PT ;  /* 0x000000020900780c */ /* 0x000fc80003f05270 */
[----:B------:R-:W-:Y:S02]  /*1a70*/  SEL R9, R9, RZ, P0 ;  /* 0x000000ff09097207 */ /* 0x000fe40000000000 */
[----:B--2---:R-:W-:-:S04]  /*1a80*/  SEL R0, RZ, 0x1, P0 ;  /* 0x00000001ff007807 */ /* 0x004fc80000000000 */
[----:B------:R-:W-:-:S07]  /*1a90*/  LOP3.LUT R8, R8, R0, RZ, 0x3c, !PT ;  /* 0x0000000008087212 */ /* 0x000fce00078e3cff */
.L_x_23:
[----:B------:R-:W-:Y:S01]  /*1aa0*/  UMOV UR6, 0x400 ;  /* 0x0000040000067882 */ /* 0x000fe20000000000 */
[----:B------:R-:W-:Y:S01]  /*1ab0*/  SHF.L.U32 R0, R12, 0x1f, RZ ;  /* 0x0000001f0c007819 */ /* 0x000fe200000006ff */
[----:B-1----:R-:W-:Y:S02]  /*1ac0*/  ULEA UR6, UR47, UR6, 0x18 ;  /* 0x000000062f067291 */ /* 0x002fe4000f8ec0ff */
[----:B------:R-:W-:Y:S02]  /*1ad0*/  UISETP.GE.U32.AND UP0, UPT, UR48, 0x7f, UPT ;  /* 0x0000007f3000788c */ /* 0x000fe4000bf06070 */
[----:B------:R-:W-:Y:S02]  /*1ae0*/  ULEA UR4, UR7, UR6, 0x3 ;  /* 0x0000000607047291 */ /* 0x000fe4000f8e18ff */
[----:B------:R-:W-:Y:S01]  /*1af0*/  ULEA UR11, UR24, UR44, 0x7 ;  /* 0x0000002c180b7291 */ /* 0x000fe2000f8e38ff */
[----:B------:R-:W-:-:S06]  /*1b00*/  UMOV UR13, URZ ;  /* 0x000000ff000d7c82 */ /* 0x000fcc0008000000 */
[----:B------:R1:W2:Y:S01]  /*1b10*/  SYNCS.PHASECHK.TRANS64.TRYWAIT P0, [UR4+0x28], R0 ;  /* 0x00002800ff0075a7 */ /* 0x0002a20008001104 */
[----:B------:R-:W-:-:S04]  /*1b20*/  ULEA.HI UR4, UR20, UR20, URZ, 0x1 ;  /* 0x0000001414047291 */ /* 0x000fc8000f8f08ff */
[----:B------:R-:W-:-:S04]  /*1b30*/  USHF.L.U32 UR4, UR4, 0x6, URZ ;  /* 0x0000000604047899 */ /* 0x000fc800080006ff */
[----:B------:R-:W-:-:S04]  /*1b40*/  ULOP3.LUT UR35, UR4, 0xffffff80, URZ, 0xc0, !UPT ;  /* 0xffffff8004237892 */ /* 0x000fc8000f8ec0ff */
[----:B------:R-:W-:Y:S01]  /*1b50*/  UIADD3 UR35, UPT, UPT, UR42, UR35, URZ ;  /* 0x000000232a237290 */ /* 0x000fe2000fffe0ff */
[----:B------:R-:W-:Y:S11]  /*1b60*/  BRA.U !UP0, `(.L_x_25) ;  /* 0x0000000108c47547 */ /* 0x000ff6000b800000 */
[----:B------:R-:W-:Y:S01]  /*1b70*/  UMOV UR16, UR41 ;  /* 0x0000002900107c82 */ /* 0x000fe20008000000 */
[----:B------:R-:W-:Y:S01]  /*1b80*/  UMOV UR4, UR7 ;  /* 0x0000000700047c82 */ /* 0x000fe20008000000 */
[----:B------:R-:W-:-:S05]  /*1b90*/  UMOV UR34, URZ ;  /* 0x000000ff00227c82 */ /* 0x000fca0008000000 */
.L_x_31:
[----:B------:R-:W-:Y:S01]  /*1ba0*/  ULEA UR33, UR4, UR6, 0x3 ;  /* 0x0000000604217291 */ /* 0x000fe2000f8e18ff */
[----:B------:R-:W-:Y:S01]  /*1bb0*/  @P3 MOV R2, 0x8000 ;  /* 0x0000800000023802 */ /* 0x000fe20000000f00 */
[----:B--234-:R-:W-:Y:S10]  /*1bc0*/  @P0 BRA `(.L_x_26) ;  /* 0x00000000000c0947 */ /* 0x01cff40003800000 */
[----:B------:R-:W-:-:S04]  /*1bd0*/  SHF.L.U32 R3, R12, 0x1f, RZ ;  /* 0x0000001f0c037819 */ /* 0x000fc800000006ff */
[----:B------:R-:W2:Y:S02]  /*1be0*/  SYNCS.PHASECHK.TRANS64.TRYWAIT P0, [UR33+0x28], R3 ;  /* 0x00002803ff0075a7 */ /* 0x000ea40008001121 */
[----:B--2---:R-:W-:Y:S05]  /*1bf0*/  @!P0 BRA `(.L_x_27) ;  /* 0x0000007000b88947 */ /* 0x004fea0003800000 */
.L_x_26:
[----:B------:R2:W-:Y:S01]  /*1c00*/  @P3 SYNCS.ARRIVE.TRANS64 RZ, [UR33], R2 ;  /* 0x00000002ffff39a7 */ /* 0x0005e20008000021 */
[----:B------:R-:W-:Y:S02]  /*1c10*/  ULOP3.LUT UR5, UR23, 0x2, URZ, 0xfc, !UPT ;  /* 0x0000000217057892 */ /* 0x000fe4000f8efcff */
[----:B------:R-:W-:Y:S02]  /*1c20*/  UIADD3 UR16, UPT, UPT, UR16, 0x1, URZ ;  /* 0x0000000110107890 */ /* 0x000fe4000fffe0ff */
[----:B------:R-:W-:Y:S02]  /*1c30*/  UISETP.NE.AND UP0, UPT, UR5, 0x2, UPT ;  /* 0x000000020500788c */ /* 0x000fe4000bf05270 */
[----:B------:R-:W-:-:S07]  /*1c40*/  UISETP.NE.AND UP2, UPT, UR16, 0x1, UPT ;  /* 0x000000011000788c */ /* 0x000fce000bf45270 */
[----:B------:R-:W-:Y:S05]  /*1c50*/  BRA.U UP0, `(.L_x_28) ;  /* 0x0000000100047547 */ /* 0x000fea000b800000 */
[----:B------:R-:W-:Y:S05]  /*1c60*/  BPT.TRAP 0x1 ;  /* 0x000000040000795c */ /* 0x000fea0000300000 */
.L_x_28:
[----:B------:R-:W-:Y:S04]  /*1c70*/  BSSY.RECONVERGENT B0, `(.L_x_29) ;  /* 0x0000003000007945 */ /* 0x000fe80003800200 */
[----:B------:R-:W-:Y:S05]  /*1c80*/  @!P2 BRA `(.L_x_30) ;  /* 0x000000000004a947 */ /* 0x000fea0003800000 */
[----:B------:R-:W-:Y:S05]  /*1c90*/  BPT.TRAP 0x1 ;  /* 0x000000040000795c */ /* 0x000fea0000300000 */
.L_x_30:
[----:B------:R-:W-:Y:S05]  /*1ca0*/  BSYNC.RECONVERGENT B0 ;  /* 0x0000000000007941 */ /* 0x000fea0003800200 */
.L_x_29:
[----:B------:R-:W-:Y:S02]  /*1cb0*/  UIADD3 UR5, UPT, UPT, UR4, 0x1, URZ ;  /* 0x0000000104057890 */ /* 0x000fe4000fffe0ff */
[----:B------:R-:W-:Y:S02]  /*1cc0*/  UIADD3 UR14, UP1, UPT, UR26, 0x80, URZ ;  /* 0x000000801a0e7890 */ /* 0x000fe4000ff3e0ff */
[----:B------:R-:W-:Y:S02]  /*1cd0*/  UISETP.NE.AND UP0, UPT, UR5, 0x5, UPT ;  /* 0x000000050500788c */ /* 0x000fe4000bf05270 */
[----:B------:R-:W-:Y:S02]  /*1ce0*/  ULOP3.LUT UR33, UR33, 0xfefffff8, URZ, 0xc0, !UPT ;  /* 0xfefffff821217892 */ /* 0x000fe4000f8ec0ff */
[----:B------:R-:W-:Y:S02]  /*1cf0*/  USEL UR8, URZ, 0x1, UP0 ;  /* 0x00000001ff087887 */ /* 0x000fe40008000000 */
[----:B------:R-:W-:-:S02]  /*1d00*/  USEL UR7, UR5, URZ, UP0 ;  /* 0x000000ff05077287 */ /* 0x000fc40008000000 */
[----:B------:R-:W-:Y:S02]  /*1d10*/  UIADD3.X UR15, UPT, UPT, URZ, UR27, URZ, UP1, !UPT ;  /* 0x0000001bff0f7290 */ /* 0x000fe40008ffe4ff */
[----:B------:R-:W-:Y:S01]  /*1d20*/  ULEA UR5, UR7, UR6, 0x3 ;  /* 0x0000000607057291 */ /* 0x000fe2000f8e18ff */
[----:B------:R-:W-:Y:S01]  /*1d30*/  LOP3.LUT R12, R12, UR8, RZ, 0x3c, !PT ;  /* 0x000000080c0c7c12 */ /* 0x000fe2000f8e3cff */
[----:B------:R-:W-:Y:S02]  /*1d40*/  USHF.L.U32 UR8, UR4, 0xd, URZ ;  /* 0x0000000d04087899 */ /* 0x000fe400080006ff */
[----:B------:R-:W-:Y:S01]  /*1d50*/  UIADD3 UR4, UP0, UPT, UR26, 0x180, URZ ;  /* 0x000001801a047890 */ /* 0x000fe2000ff1e0ff */
[----:B-1----:R-:W-:Y:S01]  /*1d60*/  SHF.L.U32 R0, R12, 0x1f, RZ ;  /* 0x0000001f0c007819 */ /* 0x002fe200000006ff */
[----:B------:R-:W-:Y:S02]  /*1d70*/  ULEA UR32, UR22, UR8, 0x1 ;  /* 0x0000000816207291 */ /* 0x000fe4000f8e08ff */
[----:B------:R-:W-:Y:S01]  /*1d80*/  UPRMT UR13, URZ, 0x5410, UR21 ;  /* 0x00005410ff0d7896 */ /* 0x000fe20008000015 */
[----:B------:R3:W4:Y:S01]  /*1d90*/  SYNCS.PHASECHK.TRANS64.TRYWAIT P0, [UR5+0x28], R0 ;  /* 0x00002800ff0075a7 */ /* 0x0007220008001105 */
[----:B------:R-:W-:-:S02]  /*1da0*/  UIADD3 UR32, UPT, UPT, UR6, 0x4300, UR32 ;  /* 0x0000430006207890 */ /* 0x000fc4000fffe020 */
[----:B------:R-:W-:Y:S02]  /*1db0*/  UIADD3 UR8, UPT, UPT, UR6, 0xe300, UR8 ;  /* 0x0000e30006087890 */ /* 0x000fe4000fffe008 */
[----:B------:R-:W-:Y:S01]  /*1dc0*/  UIADD3.X UR5, UPT, UPT, URZ, UR27, URZ, UP0, !UPT ;  /* 0x0000001bff057290 */ /* 0x000fe200087fe4ff */
[----:B------:R-:W-:Y:S01]  /*1dd0*/  UMOV UR18, 0x0 ;  /* 0x0000000000127882 */ /* 0x000fe20000000000 */
[----:B------:R-:W-:Y:S01]  /*1de0*/  UMOV UR19, 0x10000000 ;  /* 0x1000000000137882 */ /* 0x000fe20000000000 */
[----:B------:R-:W-:Y:S01]  /*1df0*/  UMOV UR10, UR34 ;  /* 0x00000022000a7c82 */ /* 0x000fe20008000000 */
[----:B------:R-:W-:Y:S01]  /*1e00*/  UMOV UR12, UR36 ;  /* 0x00000024000c7c82 */ /* 0x000fe20008000000 */
[----:B------:R-:W-:Y:S01]  /*1e10*/  UMOV UR9, UR33 ;  /* 0x0000002100097c82 */ /* 0x000fe20008000000 */
[----:B------:R1:W-:Y:S03]  /*1e20*/  UTMALDG.3D.MULTICAST.2CTA [UR32], [UR14], UR13, desc[UR18] ;  /* 0x000012200e0073b4 */ /* 0x0003e6000821180d */
[----:B------:R2:W-:Y:S01]  /*1e30*/  UTMALDG.3D.2CTA [UR8], [UR4], desc[UR18] ;  /* 0x00001208040075b4 */ /* 0x0005e20008211000 */
[----:B-1----:R-:W-:Y:S01]  /*1e40*/  UIADD3 UR34, UPT, UPT, UR34, 0x40, URZ ;  /* 0x0000004022227890 */ /* 0x002fe2000fffe0ff */
[----:B------:R-:W-:Y:S01]  /*1e50*/  UMOV UR13, UR25 ;  /* 0x00000019000d7c82 */ /* 0x000fe20008000000 */
[----:B--2---:R-:W-:Y:S01]  /*1e60*/  UMOV UR4, UR7 ;  /* 0x0000000700047c82 */ /* 0x004fe20008000000 */
[----:B------:R-:W-:Y:S09]  /*1e70*/  BRA.U UP2, `(.L_x_31) ;  /* 0xfffffffd02487547 */ /* 0x000ff2000b83ffff */
.L_x_25:
[----:B------:R-:W-:Y:S01]  /*1e80*/  ULEA UR4, UR7, UR6, 0x3 ;  /* 0x0000000607047291 */ /* 0x000fe2000f8e18ff */
[----:B-1-3--:R-:W-:Y:S01]  /*1e90*/  SHF.L.U32 R0, R12, 0x1f, RZ ;  /* 0x0000001f0c007819 */ /* 0x00afe200000006ff */
[----:B------:R-:W-:Y:S01]  /*1ea0*/  @!P1 SYNCS.ARRIVE.TRANS64.A1T0 RZ, [UR6+0x98], RZ ;  /* 0x000098ffffff99a7 */ /* 0x000fe20008100006 */
[----:B------:R-:W-:-:S06]  /*1eb0*/  UISETP.GT.AND UP0, UPT, UR40, UR39, UPT ;  /* 0x000000272800728c */ /* 0x000fcc000bf04270 */
[----:B--2-4-:R1:W2:Y:S03]  /*1ec0*/  SYNCS.PHASECHK.TRANS64.TRYWAIT P0, [UR4+0x28], R0 ;  /* 0x00002800ff0075a7 */ /* 0x0142a60008001104 */
[----:B------:R-:W-:Y:S05]  /*1ed0*/  BRA.U !UP0, `(.L_x_32) ;  /* 0x0000000108c47547 */ /* 0x000fea000b800000 */
[----:B------:R-:W-:Y:S01]  /*1ee0*/  UIADD3 UR24, UPT, UPT, UR43, UR13, URZ ;  /* 0x0000000d2b187290 */ /* 0x000fe2000fffe0ff */
[----:B------:R-:W-:-:S11]  /*1ef0*/  UMOV UR4, UR7 ;  /* 0x0000000700047c82 */ /* 0x000fd60008000000 */
.L_x_38:
[----:B------:R-:W-:Y:S01]  /*1f00*/  ULEA UR17, UR4, UR6, 0x3 ;  /* 0x0000000604117291 */ /* 0x000fe2000f8e18ff */
[----:B--2---:R-:W-:Y:S01]  /*1f10*/  @P3 MOV R2, 0x8000 ;  /* 0x0000800000023802 */ /* 0x004fe20000000f00 */
[----:B--2-4-:R-:W-:Y:S10]  /*1f20*/  @P0 BRA `(.L_x_33) ;  /* 0x00000000000c0947 */ /* 0x014ff40003800000 */
[----:B------:R-:W-:-:S04]  /*1f30*/  SHF.L.U32 R3, R12, 0x1f, RZ ;  /* 0x0000001f0c037819 */ /* 0x000fc800000006ff */
[----:B------:R-:W2:Y:S02]  /*1f40*/  SYNCS.PHASECHK.TRANS64.TRYWAIT P0, [UR17+0x28], R3 ;  /* 0x00002803ff0075a7 */ /* 0x000ea40008001111 */
[----:B--2---:R-:W-:Y:S05]  /*1f50*/  @!P0 BRA `(.L_x_34) ;  /* 0x0000006c00f88947 */ /* 0x004fea0003800000 */
.L_x_33:
[----:B------:R2:W-:Y:S01]  /*1f60*/  @P3 SYNCS.ARRIVE.TRANS64 RZ, [UR17], R2 ;  /* 0x00000002ffff39a7 */ /* 0x0005e20008000011 */
[----:B------:R-:W-:-:S04]  /*1f70*/  ULOP3.LUT UR5, UR23, 0x2, URZ, 0xfc, !UPT ;  /* 0x0000000217057892 */ /* 0x000fc8000f8efcff */
[----:B------:R-:W-:-:S09]  /*1f80*/  UISETP.NE.AND UP0, UPT, UR5, 0x2, UPT ;  /* 0x000000020500788c */ /* 0x000fd2000bf05270 */
[----:B------:R-:W-:Y:S05]  /*1f90*/  BRA.U UP0, `(.L_x_35) ;  /* 0x0000000100047547 */ /* 0x000fea000b800000 */
[----:B------:R-:W-:Y:S05]  /*1fa0*/  BPT.TRAP 0x1 ;  /* 0x000000040000795c */ /* 0x000fea0000300000 */
.L_x_35:
[----:B------:R-:W-:Y:S04]  /*1fb0*/  BSSY.RECONVERGENT B0, `(.L_x_36) ;  /* 0x0000003000007945 */ /* 0x000fe80003800200 */
[----:B------:R-:W-:Y:S05]  /*1fc0*/  @!P2 BRA `(.L_x_37) ;  /* 0x000000000004a947 */ /* 0x000fea0003800000 */
[----:B------:R-:W-:Y:S05]  /*1fd0*/  BPT.TRAP 0x1 ;  /* 0x000000040000795c */ /* 0x000fea0000300000 */
.L_x_37:
[----:B------:R-:W-:Y:S05]  /*1fe0*/  BSYNC.RECONVERGENT B0 ;  /* 0x0000000000007941 */ /* 0x000fea0003800200 */
.L_x_36:
[----:B------:R-:W-:Y:S02]  /*1ff0*/  UIADD3 UR5, UPT, UPT, UR4, 0x1, URZ ;  /* 0x0000000104057890 */ /* 0x000fe4000fffe0ff */
[----:B------:R-:W-:Y:S02]  /*2000*/  USHF.L.U32 UR18, UR13, 0x6, URZ ;  /* 0x000000060d127899 */ /* 0x000fe400080006ff */
[----:B------:R-:W-:Y:S02]  /*2010*/  UISETP.NE.AND UP0, UPT, UR5, 0x5, UPT ;  /* 0x000000050500788c */ /* 0x000fe4000bf05270 */
[----:B------:R-:W-:Y:S02]  /*2020*/  ULOP3.LUT UR17, UR17, 0xfefffff8, URZ, 0xc0, !UPT ;  /* 0xfefffff811117892 */ /* 0x000fe4000f8ec0ff */
[----:B------:R-:W-:Y:S02]  /*2030*/  USEL UR8, URZ, 0x1, UP0 ;  /* 0x00000001ff087887 */ /* 0x000fe40008000000 */
[----:B------:R-:W-:-:S02]  /*2040*/  USEL UR7, UR5, URZ, UP0 ;  /* 0x000000ff05077287 */ /* 0x000fc40008000000 */
[----:B------:R-:W-:Y:S02]  /*2050*/  UIADD3 UR14, UP0, UPT, UR26, 0x180, URZ ;  /* 0x000001801a0e7890 */ /* 0x000fe4000ff1e0ff */
        /* <DEDUP_REMOVED lines=9> */
[----:B------:R-:W-:Y:S02]  /*20f0*/  UIADD3.X UR5, UPT, UPT, URZ, UR27, URZ, UP1, !UPT ;  /* 0x0000001bff057290 */ /* 0x000fe40008ffe4ff */
[----:B------:R-:W-:Y:S02]  /*2100*/  UIADD3 UR8, UPT, UPT, UR6, 0xe300, UR8 ;  /* 0x0000e30006087890 */ /* 0x000fe4000fffe008 */
[----:B------:R-:W-:Y:S01]  /*2110*/  UIADD3.X UR15, UPT, UPT, URZ, UR27, URZ, UP0, !UPT ;  /* 0x0000001bff0f7290 */ /* 0x000fe200087fe4ff */
[----:B------:R-:W-:Y:S01]  /*2120*/  UMOV UR28, 0x0 ;  /* 0x00000000001c7882 */ /* 0x000fe20000000000 */
[----:B------:R-:W-:Y:S01]  /*2130*/  UMOV UR29, 0x10000000 ;  /* 0x10000000001d7882 */ /* 0x000fe20000000000 */
[----:B------:R-:W-:Y:S01]  /*2140*/  UMOV UR19, UR35 ;  /* 0x0000002300137c82 */ /* 0x000fe20008000000 */
[----:B------:R-:W-:Y:S01]  /*2150*/  UMOV UR20, UR36 ;  /* 0x0000002400147c82 */ /* 0x000fe20008000000 */
[----:B------:R-:W-:Y:S01]  /*2160*/  UMOV UR12, UR36 ;  /* 0x00000024000c7c82 */ /* 0x000fe20008000000 */
[----:B------:R1:W-:Y:S01]  /*2170*/  UTMALDG.3D.MULTICAST.2CTA [UR16], [UR4], UR10, desc[UR28] ;  /* 0x00001c10040073b4 */ /* 0x0003e2000821180a */
[----:B------:R-:W-:Y:S01]  /*2180*/  UMOV UR9, UR17 ;  /* 0x0000001100097c82 */ /* 0x000fe20008000000 */
[----:B------:R-:W-:-:S04]  /*2190*/  UIADD3 UR13, UPT, UPT, UR13, 0x1, URZ ;  /* 0x000000010d0d7890 */ /* 0x000fc8000fffe0ff */
[----:B------:R-:W-:Y:S01]  /*21a0*/  UISETP.NE.AND UP0, UPT, UR13, UR24, UPT ;  /* 0x000000180d00728c */ /* 0x000fe2000bf05270 */
[----:B-1----:R-:W-:Y:S01]  /*21b0*/  UMOV UR10, UR18 ;  /* 0x00000012000a7c82 */ /* 0x002fe20008000000 */
[----:B------:R-:W-:Y:S01]  /*21c0*/  UMOV UR4, UR7 ;  /* 0x0000000700047c82 */ /* 0x000fe20008000000 */
[----:B------:R3:W-:Y:S06]  /*21d0*/  UTMALDG.3D.2CTA [UR8], [UR14], desc[UR28] ;  /* 0x00001c080e0075b4 */ /* 0x0007ec0008211000 */
[----:B---3--:R-:W-:Y:S05]  /*21e0*/  BRA.U UP0, `(.L_x_38) ;  /* 0xfffffffd00447547 */ /* 0x008fea000b83ffff */
.L_x_32:
[C---:B------:R-:W-:Y:S01]  /*21f0*/  LEA R3, R11.reuse, UR6, 0x3 ;  /* 0x000000060b037c11 */ /* 0x040fe2000f8e18ff */
[----:B------:R-:W-:Y:S01]  /*2200*/  NOP ;  /* 0x0000000000007918 */ /* 0x000fe20000000000 */
[----:B-1----:R-:W-:Y:S02]  /*2210*/  SHF.L.U32 R0, R10, 0x1f, RZ ;  /* 0x0000001f0a007819 */ /* 0x002fe400000006ff */
[----:B------:R-:W-:Y:S02]  /*2220*/  LEA R4, R11, UR6, 0x4 ;  /* 0x000000060b047c11 */ /* 0x000fe4000f8e20ff */
[----:B--2-4-:R-:W1:Y:S02]  /*2230*/  SYNCS.PHASECHK.TRANS64.TRYWAIT P0, [R3+URZ+0xa0], R0 ;  /* 0x0000a000030075a7 */ /* 0x014e6400080011ff */
[----:B-1----:R-:W-:Y:S05]  /*2240*/  @!P0 BRA `(.L_x_39) ;  /* 0x0000006c00548947 */ /* 0x002fea0003800000 */
.L_x_153:
[----:B------:R-:W2:Y:S01]  /*2250*/  LDS.128 R4, [R4+0x130] ;  /* 0x0001300004047984 */ /* 0x000ea20000000c00 */
[----:B------:R-:W-:Y:S01]  /*2260*/  UISETP.GE.AND UP0, UPT, UR45, 0x1, UPT ;  /* 0x000000012d00788c */ /* 0x000fe2000bf06270 */
[----:B------:R-:W-:Y:S01]  /*2270*/  @!PT LDS RZ, [RZ] ;  /* 0x00000000fffff984 */ /* 0x000fe20000000800 */
[----:B------:R-:W-:Y:S01]  /*2280*/  @!PT LDS RZ, [RZ] ;  /* 0x00000000fffff984 */ /* 0x000fe20000000800 */
[----:B------:R-:W-:Y:S01]  /*2290*/  @!PT LDS RZ, [RZ] ;  /* 0x00000000fffff984 */ /* 0x000fe20000000800 */
[----:B------:R-:W-:Y:S01]  /*22a0*/  @!PT LDS RZ, [RZ] ;  /* 0x00000000fffff984 */ /* 0x000fe20000000800 */
[----:B------:R3:W-:Y:S06]  /*22b0*/  MEMBAR.ALL.CTA ;  /* 0x0000000000007992 */ /* 0x0007ec0000008000 */
[----:B---3--:R-:W3:Y:S01]  /*22c0*/  FENCE.VIEW.ASYNC.S ;  /* 0x00000000000073c6 */ /* 0x008ee20000000000 */
[----:B--2---:R-:W-:-:S13]  /*22d0*/  LOP3.LUT P0, RZ, R6, 0x1, RZ, 0xc0, !PT ;  /* 0x0000000106ff7812 */ /* 0x004fda000780c0ff */
[----:B---3--:R-:W-:Y:S01]  /*22e0*/  VOTEU.ANY UP1, P0 ;  /* 0x0000000000ff7886 */ /* 0x008fe20000020100 */
[----:B------:R-:W-:-:S13]  /*22f0*/  PLOP3.LUT P0, PT, PT, PT, UP1, 0x80, 0x8 ;  /* 0x000000000008781c */ /* 0x000fda0003f0f018 */
[----:B-1----:R-:W-:Y:S02]  /*2300*/  @P0 LOP3.LUT R0, R5, 0xffff, RZ, 0xc0, !PT ;  /* 0x0000ffff05000812 */ /* 0x002fe400078ec0ff */
[----:B------:R-:W-:Y:S02]  /*2310*/  @P0 MOV R2, R4 ;  /* 0x0000000400020202 */ /* 0x000fe40000000f00 */
[----:B------:R-:W-:Y:S01]  /*2320*/  @P0 R2UR UR5, R0 ;  /* 0x00000000000502ca */ /* 0x000fe200000e0000 */
[----:B------:R-:W-:Y:S01]  /*2330*/  VIADD R0, R3, 0xb0 ;  /* 0x000000b003007836 */ /* 0x000fe20000000000 */
[----:B------:R-:W-:Y:S02]  /*2340*/  @P0 SHF.R.U32.HI R4, RZ, 0x10, R5 ;  /* 0x00000010ff040819 */ /* 0x000fe40000011605 */
[----:B------:R-:W-:Y:S02]  /*2350*/  @P0 R2UR UR8, R2 ;  /* 0x00000000020802ca */ /* 0x000fe400000e0000 */
[----:B------:R-:W-:-:S02]  /*2360*/  PRMT R0, RZ, 0x654, R0 ;  /* 0x00000654ff007816 */ /* 0x000fc40000000000 */
[----:B------:R-:W-:Y:S02]  /*2370*/  @P0 R2UR UR4, R4 ;  /* 0x00000000040402ca */ /* 0x000fe400000e0000 */
[----:B------:R1:W-:Y:S03]  /*2380*/  SYNCS.ARRIVE.TRANS64.RED.A1T0 RZ, [R0+URZ], RZ ;  /* 0x000000ff00ff79a7 */ /* 0x0003e600081004ff */
[----:B------:R-:W-:-:S04]  /*2390*/  @UP1 UMOV UR30, UR5 ;  /* 0x00000005001e1c82 */ /* 0x000fc80008000000 */
[----:B------:R-:W-:-:S04]  /*23a0*/  @UP1 UMOV UR31, UR8 ;  /* 0x00000008001f1c82 */ /* 0x000fc80008000000 */
[----:B------:R-:W-:Y:S01]  /*23b0*/  @UP1 UMOV UR36, UR4 ;  /* 0x0000000400241c82 */ /* 0x000fe20008000000 */
[----:B------:R-:W-:Y:S05]  /*23c0*/  BRA.U !UP0, `(.L_x_40) ;  /* 0x0000000108d47547 */ /* 0x000fea000b800000 */
[----:B------:R-:W2:Y:S01]  /*23d0*/  LDCU.128 UR12, c[0x0][0xb10] ;  /* 0x00016200ff0c77ac */ /* 0x000ea20008000c00 */
[----:B------:R-:W3:Y:S01]  /*23e0*/  LDCU UR24, c[0x0][0xb20] ;  /* 0x00016400ff1877ac */ /* 0x000ee20008000800 */
[----:B------:R-:W4:Y:S01]  /*23f0*/  LDCU UR20, c[0x0][0xb0c] ;  /* 0x00016180ff1477ac */ /* 0x000f220008000800 */
[----:B------:R-:W1:Y:S01]  /*2400*/  LDCU.64 UR10, c[0x0][0xb28] ;  /* 0x00016500ff0a77ac */ /* 0x000e620008000a00 */
[----:B------:R-:W-:Y:S02]  /*2410*/  UISETP.NE.AND UP3, UPT, UR45, 0x1, UPT ;  /* 0x000000012d00788c */ /* 0x000fe4000bf65270 */
[----:B--2---:R-:W-:Y:S02]  /*2420*/  UIMAD.WIDE.U32 UR8, UR37, UR15, URZ ;  /* 0x0000000f250872a5 */ /* 0x004fe4000f8e00ff */
[----:B------:R-:W-:Y:S02]  /*2430*/  UIMAD.WIDE.U32 UR4, UR38, UR12, URZ ;  /* 0x0000000c260472a5 */ /* 0x000fe4000f8e00ff */
[----:B------:R-:W-:-:S02]  /*2440*/  UISETP.NE.AND UP0, UPT, UR14, 0x1, UPT ;  /* 0x000000010e00788c */ /* 0x000fc4000bf05270 */
[----:B------:R-:W-:Y:S01]  /*2450*/  UIMAD.WIDE.U32 UR28, UR30, UR15, URZ ;  /* 0x0000000f1e1c72a5 */ /* 0x000fe2000f8e00ff */
[----:B------:R-:W-:Y:S02]  /*2460*/  UMOV UR8, UR9 ;  /* 0x0000000900087c82 */ /* 0x000fe40008000000 */
[----:B------:R-:W-:Y:S01]  /*2470*/  UMOV UR4, UR5 ;  /* 0x0000000500047c82 */ /* 0x000fe20008000000 */
[----:B---3--:R-:W-:Y:S02]  /*2480*/  USHF.R.U32.HI UR8, URZ, UR24, UR8 ;  /* 0x00000018ff087299 */ /* 0x008fe40008011608 */
[----:B----4-:R-:W-:Y:S02]  /*2490*/  UISETP.NE.AND UP2, UPT, UR20, 0x1, UPT ;  /* 0x000000011400788c */ /* 0x010fe4000bf45270 */
[----:B------:R-:W-:Y:S02]  /*24a0*/  USHF.R.U32.HI UR4, URZ, UR13, UR4 ;  /* 0x0000000dff047299 */ /* 0x000fe40008011604 */
[----:B------:R-:W-:-:S02]  /*24b0*/  USEL UR5, UR37, UR8, !UP0 ;  /* 0x0000000825057287 */ /* 0x000fc4000c000000 */
[----:B------:R-:W-:Y:S02]  /*24c0*/  USEL UR8, UR38, UR4, !UP2 ;  /* 0x0000000426087287 */ /* 0x000fe4000d000000 */
[----:B-1----:R-:W-:Y:S01]  /*24d0*/  UIMAD.WIDE.U32 UR16, UR5, UR10, URZ ;  /* 0x0000000a051072a5 */ /* 0x002fe2000f8e00ff */
[----:B------:R-:W-:Y:S01]  /*24e0*/  UMOV UR4, UR29 ;  /* 0x0000001d00047c82 */ /* 0x000fe20008000000 */
[----:B------:R-:W-:Y:S02]  /*24f0*/  UIMAD.WIDE.U32 UR18, UR31, UR12, URZ ;  /* 0x0000000c1f1272a5 */ /* 0x000fe4000f8e00ff */
[----:B------:R-:W-:-:S03]  /*2500*/  UIMAD.WIDE.U32 UR28, UR8, UR10, URZ ;  /* 0x0000000a081c72a5 */ /* 0x000fc6000f8e00ff */
[----:B------:R-:W-:Y:S01]  /*2510*/  UMOV UR16, UR17 ;  /* 0x0000001100107c82 */ /* 0x000fe20008000000 */
[----:B------:R-:W-:Y:S02]  /*2520*/  USHF.R.U32.HI UR4, URZ, UR24, UR4 ;  /* 0x00000018ff047299 */ /* 0x000fe40008011604 */
[----:B------:R-:W-:Y:S01]  /*2530*/  @UP3 USHF.R.U32.HI UR5, URZ, UR11, UR16 ;  /* 0x0000000bff053299 */ /* 0x000fe20008011610 */
[----:B------:R-:W-:Y:S01]  /*2540*/  UMOV UR18, UR19 ;  /* 0x0000001300127c82 */ /* 0x000fe20008000000 */
[----:B------:R-:W-:Y:S01]  /*2550*/  UMOV UR28, UR29 ;  /* 0x0000001d001c7c82 */ /* 0x000fe20008000000 */
[----:B------:R-:W-:Y:S02]  /*2560*/  USHF.R.U32.HI UR13, URZ, UR13, UR18 ;  /* 0x0000000dff0d7299 */ /* 0x000fe40008011612 */
[----:B------:R-:W-:Y:S02]  /*2570*/  USEL UR4, UR30, UR4, !UP0 ;  /* 0x000000041e047287 */ /* 0x000fe4000c000000 */
[----:B------:R-:W-:-:S02]  /*2580*/  @UP3 USHF.R.U32.HI UR8, URZ, UR11, UR28 ;  /* 0x0000000bff083299 */ /* 0x000fc4000801161c */
[----:B------:R-:W-:Y:S02]  /*2590*/  UIMAD UR9, UR45, UR5, URZ ;  /* 0x000000052d0972a4 */ /* 0x000fe4000f8e02ff */
[----:B------:R-:W-:Y:S02]  /*25a0*/  USEL UR5, UR31, UR13, !UP2 ;  /* 0x0000000d1f057287 */ /* 0x000fe4000d000000 */
[----:B------:R-:W-:Y:S02]  /*25b0*/  UIMAD UR12, UR45, UR8, URZ ;  /* 0x000000082d0c72a4 */ /* 0x000fe4000f8e02ff */
[----:B------:R-:W-:Y:S02]  /*25c0*/  UISETP.GE.AND UP0, UPT, UR4, UR9, UPT ;  /* 0x000000090400728c */ /* 0x000fe4000bf06270 */
[----:B------:R-:W-:Y:S02]  /*25d0*/  UIMAD.WIDE.U32 UR16, UR4, UR10, URZ ;  /* 0x0000000a041072a5 */ /* 0x000fe4000f8e00ff */
[----:B------:R-:W-:-:S02]  /*25e0*/  UISETP.GE.OR UP0, UPT, UR5, UR12, UP0 ;  /* 0x0000000c0500728c */ /* 0x000fc40008706670 */
        /* <DEDUP_REMOVED lines=19> */
.L_x_40:
[----:B------:R-:W2:Y:S02]  /*2720*/  LDCU UR4, c[0x0][0xb30] ;  /* 0x00016600ff0477ac */ /* 0x000ea40008000800 */
[----:B--2---:R-:W-:-:S09]  /*2730*/  UISETP.NE.AND UP0, UPT, UR4, 0x1, UPT ;  /* 0x000000010400788c */ /* 0x004fd2000bf05270 */
[----:B------:R-:W-:Y:S05]  /*2740*/  BRA.U UP0, `(.L_x_41) ;  /* 0x0000000100447547 */ /* 0x000fea000b800000 */
[----:B------:R-:W2:Y:S01]  /*2750*/  LDCU.128 UR12, c[0x0][0xb10] ;  /* 0x00016200ff0c77ac */ /* 0x000ea20008000c00 */
[----:B------:R-:W3:Y:S01]  /*2760*/  LDCU UR10, c[0x0][0xb0c] ;  /* 0x00016180ff0a77ac */ /* 0x000ee20008000800 */
[----:B------:R-:W4:Y:S01]  /*2770*/  LDCU UR11, c[0x0][0xb20] ;  /* 0x00016400ff0b77ac */ /* 0x000f220008000800 */
[----:B--2---:R-:W-:Y:S02]  /*2780*/  UIMAD.WIDE.U32 UR8, UR31, UR12, URZ ;  /* 0x0000000c1f0872a5 */ /* 0x004fe4000f8e00ff */
[----:B------:R-:W-:Y:S02]  /*2790*/  UIMAD.WIDE.U32 UR4, UR30, UR15, URZ ;  /* 0x0000000f1e0472a5 */ /* 0x000fe4000f8e00ff */
[----:B---3--:R-:W-:Y:S02]  /*27a0*/  UISETP.NE.AND UP2, UPT, UR10, 0x1, UPT ;  /* 0x000000010a00788c */ /* 0x008fe4000bf45270 */
[----:B------:R-:W-:Y:S01]  /*27b0*/  UISETP.NE.AND UP0, UPT, UR14, 0x1, UPT ;  /* 0x000000010e00788c */ /* 0x000fe2000bf05270 */
[----:B------:R-:W-:-:S02]  /*27c0*/  UMOV UR8, UR9 ;  /* 0x0000000900087c82 */ /* 0x000fc40008000000 */
[----:B------:R-:W-:Y:S01]  /*27d0*/  UMOV UR4, UR5 ;  /* 0x0000000500047c82 */ /* 0x000fe20008000000 */
[----:B------:R-:W-:Y:S02]  /*27e0*/  USHF.R.U32.HI UR13, URZ, UR13, UR8 ;  /* 0x0000000dff0d7299 */ /* 0x000fe40008011608 */
[----:B----4-:R-:W-:Y:S02]  /*27f0*/  USHF.R.U32.HI UR4, URZ, UR11, UR4 ;  /* 0x0000000bff047299 */ /* 0x010fe40008011604 */
[----:B------:R-:W-:Y:S02]  /*2800*/  USEL UR5, UR31, UR13, !UP2 ;  /* 0x0000000d1f057287 */ /* 0x000fe4000d000000 */
[----:B------:R-:W-:-:S04]  /*2810*/  USEL UR4, UR30, UR4, !UP0 ;  /* 0x000000041e047287 */ /* 0x000fc8000c000000 */
[----:B------:R-:W-:Y:S02]  /*2820*/  UIADD3 UR8, UPT, UPT, UR5, -UR4, URZ ;  /* 0x8000000405087290 */ /* 0x000fe4000fffe0ff */
[----:B------:R-:W-:Y:S02]  /*2830*/  UIADD3 UR4, UPT, UPT, -UR5, UR4, URZ ;  /* 0x0000000405047290 */ /* 0x000fe4000fffe1ff */
[----:B------:R-:W-:Y:S02]  /*2840*/  UIMAD UR30, UR8, UR14, UR30 ;  /* 0x0000000e081e72a4 */ /* 0x000fe4000f8e021e */
[----:B------:R-:W-:-:S12]  /*2850*/  UIMAD UR31, UR4, UR10, UR31 ;  /* 0x0000000a041f72a4 */ /* 0x000fd8000f8e021f */
.L_x_41:
[----:B------:R-:W-:Y:S01]  /*2860*/  VIADD R11, R11, 0x1 ;  /* 0x000000010b0b7836 */ /* 0x000fe20000000000 */
[----:B------:R-:W-:Y:S01]  /*2870*/  R2UR UR4, R50 ;  /* 0x00000000320472ca */ /* 0x000fe200000e0000 */
[----:B------:R-:W-:Y:S01]  /*2880*/  UIADD3 UR24, UPT, UPT, UR30, UR63, URZ ;  /* 0x0000003f1e187290 */ /* 0x000fe2000fffe0ff */
[----:B------:R-:W-:Y:S02]  /*2890*/  PLOP3.LUT P1, PT, PT, PT, PT, 0x80, 0x8 ;  /* 0x000000000008781c */ /* 0x000fe40003f2f070 */
[----:B------:R-:W-:-:S04]  /*28a0*/  ISETP.NE.AND P0, PT, R11, 0x2, PT ;  /* 0x000000020b00780c */ /* 0x000fc80003f05270 */
[----:B-1----:R-:W-:Y:S02]  /*28b0*/  SEL R0, RZ, 0x1, P0 ;  /* 0x00000001ff007807 */ /* 0x002fe40000000000 */
[----:B------:R-:W-:Y:S02]  /*28c0*/  SEL R11, R11, RZ, P0 ;  /* 0x000000ff0b0b7207 */ /* 0x000fe40000000000 */
[----:B------:R-:W-:Y:S01]  /*28d0*/  LOP3.LUT R10, R10, R0, RZ, 0x3c, !PT ;  /* 0x000000000a0a7212 */ /* 0x000fe200078e3cff */
[----:B------:R-:W-:Y:S01]  /*28e0*/  UIADD3 UR20, UPT, UPT, UR31, UR4, URZ ;  /* 0x000000041f147290 */ /* 0x000fe2000fffe0ff */
[----:B------:R-:W-:Y:S11]  /*28f0*/  BRA.U UP1, `(.L_x_42) ;  /* 0xfffffff101287547 */ /* 0x000ff6000b83ffff */
[----:B------:R-:W-:Y:S01]  /*2900*/  UIADD3 UR8, UPT, UPT, UR6, 0x28, URZ ;  /* 0x0000002806087890 */ /* 0x000fe2000fffe0ff */
[----:B------:R-:W-:-:S03]  /*2910*/  SHF.L.U32 R2, R12, 0x1f, RZ ;  /* 0x0000001f0c027819 */ /* 0x000fc600000006ff */
[----:B------:R-:W-:-:S09]  /*2920*/  ULEA UR4, UR7, UR8, 0x3 ;  /* 0x0000000807047291 */ /* 0x000fd2000f8e18ff */
[----:B------:R-:W1:Y:S02]  /*2930*/  SYNCS.PHASECHK.TRANS64.TRYWAIT P0, [UR4], R2 ;  /* 0x00000002ff0075a7 */ /* 0x000e640008001104 */
[----:B-1----:R-:W-:Y:S05]  /*2940*/  @!P0 BRA `(.L_x_43) ;  /* 0x0000006400a88947 */ /* 0x002fea0003800000 */
.L_x_155:
[----:B------:R-:W-:-:S04]  /*2950*/  UIADD3 UR4, UPT, UPT, UR7, 0x1, URZ ;  /* 0x0000000107047890 */ /* 0x000fc8000fffe0ff */
[----:B------:R-:W-:-:S04]  /*2960*/  UISETP.NE.AND UP0, UPT, UR4, 0x5, UPT ;  /* 0x000000050400788c */ /* 0x000fc8000bf05270 */
[----:B------:R-:W-:Y:S02]  /*2970*/  USEL UR6, URZ, 0x1, UP0 ;  /* 0x00000001ff067887 */ /* 0x000fe40008000000 */
[----:B------:R-:W-:-:S04]  /*2980*/  USEL UR4, UR4, URZ, UP0 ;  /* 0x000000ff04047287 */ /* 0x000fc80008000000 */
[----:B------:R-:W-:Y:S01]  /*2990*/  ULEA UR5, UR4, UR8, 0x3 ;  /* 0x0000000804057291 */ /* 0x000fe2000f8e18ff */
[----:B-1----:R-:W-:-:S04]  /*29a0*/  LOP3.LUT R2, R12, UR6, RZ, 0x3c, !PT ;  /* 0x000000060c027c12 */ /* 0x002fc8000f8e3cff */
[----:B------:R-:W-:-:S04]  /*29b0*/  SHF.L.U32 R3, R2, 0x1f, RZ ;  /* 0x0000001f02037819 */ /* 0x000fc800000006ff */
[----:B------:R-:W1:Y:S02]  /*29c0*/  SYNCS.PHASECHK.TRANS64.TRYWAIT P0, [UR5], R3 ;  /* 0x00000003ff0075a7 */ /* 0x000e640008001105 */
[----:B-1----:R-:W-:Y:S05]  /*29d0*/  @!P0 BRA `(.L_x_44) ;  /* 0x00000064009c8947 */ /* 0x002fea0003800000 */
.L_x_157:
[----:B------:R-:W-:-:S04]  /*29e0*/  UIADD3 UR4, UPT, UPT, UR4, 0x1, URZ ;  /* 0x0000000104047890 */ /* 0x000fc8000fffe0ff */
[----:B------:R-:W-:-:S04]  /*29f0*/  UISETP.NE.AND UP0, UPT, UR4, 0x5, UPT ;  /* 0x000000050400788c */ /* 0x000fc8000bf05270 */
[----:B------:R-:W-:Y:S02]  /*2a00*/  USEL UR6, URZ, 0x1, UP0 ;  /* 0x00000001ff067887 */ /* 0x000fe40008000000 */
[----:B------:R-:W-:-:S04]  /*2a10*/  USEL UR4, UR4, URZ, UP0 ;  /* 0x000000ff04047287 */ /* 0x000fc80008000000 */
[----:B------:R-:W-:Y:S01]  /*2a20*/  ULEA UR5, UR4, UR8, 0x3 ;  /* 0x0000000804057291 */ /* 0x000fe2000f8e18ff */
[----:B------:R-:W-:-:S04]  /*2a30*/  LOP3.LUT R2, R2, UR6, RZ, 0x3c, !PT ;  /* 0x0000000602027c12 */ /* 0x000fc8000f8e3cff */
[----:B-1----:R-:W-:-:S04]  /*2a40*/  SHF.L.U32 R3, R2, 0x1f, RZ ;  /* 0x0000001f02037819 */ /* 0x002fc800000006ff */
[----:B------:R-:W1:Y:S02]  /*2a50*/  SYNCS.PHASECHK.TRANS64.TRYWAIT P0, [UR5], R3 ;  /* 0x00000003ff0075a7 */ /* 0x000e640008001105 */
[----:B-1----:R-:W-:Y:S05]  /*2a60*/  @!P0 BRA `(.L_x_45) ;  /* 0x0000006400908947 */ /* 0x002fea0003800000 */
.L_x_159:
        /* <DEDUP_REMOVED lines=9> */
.L_x_161:
[----:B------:R-:W-:-:S04]  /*2b00*/  UIADD3 UR4, UPT, UPT, UR4, 0x1, URZ ;  /* 0x0000000104047890 */ /* 0x000fc8000fffe0ff */
[----:B------:R-:W-:-:S04]  /*2b10*/  UISETP.NE.AND UP0, UPT, UR4, 0x5, UPT ;  /* 0x000000050400788c */ /* 0x000fc8000bf05270 */
[----:B------:R-:W-:Y:S02]  /*2b20*/  USEL UR5, URZ, 0x1, UP0 ;  /* 0x00000001ff057887 */ /* 0x000fe40008000000 */
[----:B------:R-:W-:-:S04]  /*2b30*/  USEL UR4, UR4, URZ, UP0 ;  /* 0x000000ff04047287 */ /* 0x000fc80008000000 */
[----:B------:R-:W-:Y:S01]  /*2b40*/  ULEA UR4, UR4, UR8, 0x3 ;  /* 0x0000000804047291 */ /* 0x000fe2000f8e18ff */
[----:B------:R-:W-:-:S04]  /*2b50*/  LOP3.LUT R2, R2, UR5, RZ, 0x3c, !PT ;  /* 0x0000000502027c12 */ /* 0x000fc8000f8e3cff */
[----:B------:R-:W-:Y:S01]  /*2b60*/  SHF.L.U32 R2, R2, 0x1f, RZ ;  /* 0x0000001f02027819 */ /* 0x000fe200000006ff */
[----:B-1----:R-:W-:-:S07]  /*2b70*/  IMAD.U32 R0, RZ, RZ, UR4 ;  /* 0x00000004ff007e24 */ /* 0x002fce000f8e00ff */
.L_x_47:
[----:B-1----:R1:W2:Y:S02]  /*2b80*/  SYNCS.PHASECHK.TRANS64.TRYWAIT P0, [R0+URZ], R2 ;  /* 0x00000002000075a7 */ /* 0x0022a400080011ff */
[----:B--2---:R-:W-:Y:S05]  /*2b90*/  @!P0 NANOSLEEP.SYNCS 0x989680 ;  /* 0x009896800000895d */ /* 0x004fea0003900000 */
[----:B------:R-:W2:Y:S02]  /*2ba0*/  @!P0 SYNCS.PHASECHK.TRANS64 P0, [R0+URZ], R2 ;  /* 0x00000002000085a7 */ /* 0x000ea400080010ff */
[----:B--2---:R-:W-:Y:S05]  /*2bb0*/  @P0 EXIT ;  /* 0x000000000000094d */ /* 0x004fea0003800000 */
[----:B------:R-:W-:Y:S05]  /*2bc0*/  BRA `(.L_x_47) ;  /* 0xfffffffc00ec7947 */ /* 0x000fea000383ffff */
.L_x_22:
[----:B------:R-:W-:-:S04]  /*2bd0*/  UISETP.NE.AND UP0, UPT, UR47, URZ, UPT ;  /* 0x000000ff2f00728c */ /* 0x000fc8000bf05270 */
[----:B------:R-:W-:-:S09]  /*2be0*/  UISETP.NE.OR UP0, UPT, UR25, 0x1, UP0 ;  /* 0x000000011900788c */ /* 0x000fd20008705670 */
[----:B------:R-:W-:Y:S05]  /*2bf0*/  BRA.U UP0, `(.L_x_48) ;  /* 0x0000000500487547 */ /* 0x000fea000b800000 */
[----:B------:R-:W-:Y:S01]  /*2c00*/  ISETP.GE.U32.AND P2, PT, R0, 0x4, PT ;  /* 0x000000040000780c */ /* 0x000fe20003f46070 */
[----:B------:R-:W-:Y:S01]  /*2c10*/  IMAD.MOV.U32 R12, RZ, RZ, 0x1 ;  /* 0x00000001ff0c7424 */ /* 0x000fe200078e00ff */
[----:B------:R-:W-:Y:S02]  /*2c20*/  CS2R R10, SRZ ;  /* 0x00000000000a7805 */ /* 0x000fe4000001ff00 */
[----:B------:R-:W-:Y:S01]  /*2c30*/  CS2R R8, SRZ ;  /* 0x0000000000087805 */ /* 0x000fe2000001ff00 */
[----:B------:R-:W-:Y:S01]  /*2c40*/  UMOV UR6, 0x400 ;  /* 0x0000040000067882 */ /* 0x000fe20000000000 */
[----:B------:R-:W-:Y:S01]  /*2c50*/  UMOV UR5, URZ ;  /* 0x000000ff00057c82 */ /* 0x000fe20008000000 */
[----:B------:R-:W-:-:S12]  /*2c60*/  ULEA UR6, UR47, UR6, 0x18 ;  /* 0x000000062f067291 */ /* 0x000fd8000f8ec0ff */
.L_x_52:
[----:B------:R-:W-:Y:S02]  /*2c70*/  LEA R2, R8, UR6, 0x3 ;  /* 0x0000000608027c11 */ /* 0x000fe4000f8e18ff */
[----:B------:R-:W-:-:S03]  /*2c80*/  SHF.L.U32 R4, R9, 0x1f, RZ ;  /* 0x0000001f09047819 */ /* 0x000fc600000006ff */
[----:B------:R-:W-:Y:S01]  /*2c90*/  VIADD R5, R2, 0x110 ;  /* 0x0000011002057836 */ /* 0x000fe20000000000 */
[----:B------:R-:W1:Y:S02]  /*2ca0*/  SYNCS.PHASECHK.TRANS64.TRYWAIT P0, [R2+URZ+0x100], R4 ;  /* 0x00010004020075a7 */ /* 0x000e6400080011ff */
[----:B-1----:R-:W-:Y:S05]  /*2cb0*/  @!P0 BRA `(.L_x_49) ;  /* 0x00000064002c8947 */ /* 0x002fea0003800000 */
.L_x_162:
[----:B------:R-:W-:Y:S01]  /*2cc0*/  ULEA UR4, UR5, UR6, 0x3 ;  /* 0x0000000605047291 */ /* 0x000fe2000f8e18ff */
[----:B-1----:R-:W-:Y:S01]  /*2cd0*/  PRMT R2, RZ, 0x654, R5 ;  /* 0x00000654ff027816 */ /* 0x002fe20000000005 */
[----:B------:R-:W-:Y:S01]  /*2ce0*/  @!P2 IMAD.MOV.U32 R4, RZ, RZ, 0x10 ;  /* 0x00000010ff04a424 */ /* 0x000fe200078e00ff */
[----:B------:R-:W-:Y:S01]  /*2cf0*/  SHF.L.U32 R5, R12, 0x1f, RZ ;  /* 0x0000001f0c057819 */ /* 0x000fe200000006ff */
[----:B------:R-:W-:Y:S01]  /*2d00*/  UIADD3 UR7, UPT, UPT, UR4, 0xa0, URZ ;  /* 0x000000a004077890 */ /* 0x000fe2000fffe0ff */
[----:B------:R1:W-:Y:S05]  /*2d10*/  SYNCS.ARRIVE.TRANS64.RED.A1T0 RZ, [R2+URZ], RZ ;  /* 0x000000ff02ff79a7 */ /* 0x0003ea00081004ff */
[----:B------:R-:W-:Y:S01]  /*2d20*/  IMAD.U32 R6, RZ, RZ, UR7 ;  /* 0x00000007ff067e24 */ /* 0x000fe2000f8e00ff */
[----:B------:R-:W2:Y:S04]  /*2d30*/  SYNCS.PHASECHK.TRANS64.TRYWAIT P0, [UR4+0xb0], R5 ;  /* 0x0000b005ff0075a7 */ /* 0x000ea80008001104 */
[----:B------:R-:W-:Y:S01]  /*2d40*/  PRMT R6, R0, 0x654, R6 ;  /* 0x0000065400067816 */ /* 0x000fe20000000006 */
[----:B-12---:R-:W-:Y:S06]  /*2d50*/  @!P0 BRA `(.L_x_50) ;  /* 0x0000006400188947 */ /* 0x006fec0003800000 */
.L_x_164:
[----:B------:R-:W-:Y:S01]  /*2d60*/  ULEA UR8, UR5, UR6, 0x4 ;  /* 0x0000000605087291 */ /* 0x000fe2000f8e20ff */
[----:B------:R-:W-:Y:S01]  /*2d70*/  SEL R3, R6, R3, !P2 ;  /* 0x0000000306037207 */ /* 0x000fe20005000000 */
[----:B------:R-:W-:Y:S01]  /*2d80*/  UIADD3 UR9, UPT, UPT, UR4, 0xa0, URZ ;  /* 0x000000a004097890 */ /* 0x000fe2000fffe0ff */
[----:B-1----:R-:W-:Y:S01]  /*2d90*/  LEA R2, R11, UR6, 0x3 ;  /* 0x000000060b027c11 */ /* 0x002fe2000f8e18ff */
[----:B------:R-:W-:Y:S01]  /*2da0*/  UIADD3 UR8, UPT, UPT, UR8, 0x130, URZ ;  /* 0x0000013008087890 */ /* 0x000fe2000fffe0ff */
[----:B------:R1:W-:Y:S01]  /*2db0*/  @!P2 SYNCS.ARRIVE.TRANS64.RED RZ, [R3+URZ], R4 ;  /* 0x0000000403ffa9a7 */ /* 0x0003e200080004ff */
[----:B------:R-:W-:Y:S01]  /*2dc0*/  UIADD3 UR4, UPT, UPT, UR5, 0x1, URZ ;  /* 0x0000000105047890 */ /* 0x000fe2000fffe0ff */
[----:B------:R-:W-:-:S03]  /*2dd0*/  VIADD R8, R8, 0x1 ;  /* 0x0000000108087836 */ /* 0x000fc60000000000 */
[----:B------:R-:W-:Y:S02]  /*2de0*/  UISETP.NE.AND UP0, UPT, UR4, 0x2, UPT ;  /* 0x000000020400788c */ /* 0x000fe4000bf05270 */
[----:B------:R-:W-:Y:S01]  /*2df0*/  ISETP.NE.AND P0, PT, R8, 0x2, PT ;  /* 0x000000020800780c */ /* 0x000fe20003f05270 */
[----:B------:R-:W-:Y:S06]  /*2e00*/  UGETNEXTWORKID.BROADCAST [UR8], [UR9] ;  /* 0x00000000080073ca */ /* 0x000fec0008000100 */
[----:B------:R-:W-:Y:S02]  /*2e10*/  USEL UR7, URZ, 0x1, UP0 ;  /* 0x00000001ff077887 */ /* 0x000fe40008000000 */
[----:B------:R-:W-:-:S04]  /*2e20*/  USEL UR5, UR4, URZ, UP0 ;  /* 0x000000ff04057287 */ /* 0x000fc80008000000 */
[----:B------:R-:W-:Y:S02]  /*2e30*/  LOP3.LUT R12, R12, UR7, RZ, 0x3c, !PT ;  /* 0x000000070c0c7c12 */ /* 0x000fe4000f8e3cff */
[----:B-1----:R-:W-:-:S04]  /*2e40*/  SHF.L.U32 R4, R10, 0x1f, RZ ;  /* 0x0000001f0a047819 */ /* 0x002fc800000006ff */
[----:B------:R-:W1:Y:S02]  /*2e50*/  SYNCS.PHASECHK.TRANS64.TRYWAIT P1, [R2+URZ+0xa0], R4 ;  /* 0x0000a004020075a7 */ /* 0x000e6400080211ff */
[----:B-1----:R-:W-:Y:S05]  /*2e60*/  @!P1 BRA `(.L_x_51) ;  /* 0x0000006000ec9947 */ /* 0x002fea0003800000 */
.L_x_165:
[C---:B-1----:R-:W-:Y:S01]  /*2e70*/  LEA R4, R11.reuse, UR6, 0x4 ;  /* 0x000000060b047c11 */ /* 0x042fe2000f8e20ff */
[----:B------:R-:W-:Y:S01]  /*2e80*/  VIADD R2, R2, 0xb0 ;  /* 0x000000b002027836 */ /* 0x000fe20000000000 */
[----:B------:R-:W-:Y:S01]  /*2e90*/  SEL R8, R8, RZ, P0 ;  /* 0x000000ff08087207 */ /* 0x000fe20000000000 */
[----:B------:R-:W-:-:S03]  /*2ea0*/  VIADD R11, R11, 0x1 ;  /* 0x000000010b0b7836 */ /* 0x000fc60000000000 */
[----:B------:R-:W1:Y:S01]  /*2eb0*/  LDS.128 R4, [R4+0x130] ;  /* 0x0001300004047984 */ /* 0x000e620000000c00 */
[----:B------:R-:W-:Y:S02]  /*2ec0*/  PRMT R2, RZ, 0x654, R2 ;  /* 0x00000654ff027816 */ /* 0x000fe40000000002 */
[C---:B------:R-:W-:Y:S01]  /*2ed0*/  ISETP.NE.AND P1, PT, R11.reuse, 0x2, PT ;  /* 0x000000020b00780c */ /* 0x040fe20003f25270 */
[----:B------:R-:W-:Y:S01]  /*2ee0*/  @!PT LDS RZ, [RZ] ;  /* 0x00000000fffff984 */ /* 0x000fe20000000800 */
[----:B------:R-:W-:Y:S01]  /*2ef0*/  @!PT LDS RZ, [RZ] ;  /* 0x00000000fffff984 */ /* 0x000fe20000000800 */
[----:B------:R-:W-:Y:S01]  /*2f00*/  @!PT LDS RZ, [RZ] ;  /* 0x00000000fffff984 */ /* 0x000fe20000000800 */
[----:B------:R-:W-:Y:S01]  /*2f10*/  @!PT LDS RZ, [RZ] ;  /* 0x00000000fffff984 */ /* 0x000fe20000000800 */
[----:B------:R2:W-:Y:S06]  /*2f20*/  MEMBAR.ALL.CTA ;  /* 0x0000000000007992 */ /* 0x0005ec0000008000 */
[----:B--2---:R-:W2:Y:S01]  /*2f30*/  FENCE.VIEW.ASYNC.S ;  /* 0x00000000000073c6 */ /* 0x004ea20000000000 */
[----:B------:R-:W-:Y:S01]  /*2f40*/  SEL R11, R11, RZ, P1 ;  /* 0x000000ff0b0b7207 */ /* 0x000fe20000800000 */
[----:B--2---:R2:W-:Y:S01]  /*2f50*/  SYNCS.ARRIVE.TRANS64.RED.A1T0 RZ, [R2+URZ], RZ ;  /* 0x000000ff02ff79a7 */ /* 0x0045e200081004ff */
[----:B-1----:R-:W-:-:S02]  /*2f60*/  LOP3.LUT P3, RZ, R6, 0x1, RZ, 0xc0, !PT ;  /* 0x0000000106ff7812 */ /* 0x002fc4000786c0ff */
[----:B------:R-:W-:-:S04]  /*2f70*/  SEL R4, RZ, 0x1, P1 ;  /* 0x00000001ff047807 */ /* 0x000fc80000800000 */
[----:B------:R-:W-:Y:S02]  /*2f80*/  LOP3.LUT R10, R10, R4, RZ, 0x3c, !PT ;  /* 0x000000040a0a7212 */ /* 0x000fe400078e3cff */
[----:B--2---:R-:W-:-:S04]  /*2f90*/  SEL R2, RZ, 0x1, P0 ;  /* 0x00000001ff027807 */ /* 0x004fc80000000000 */
[----:B------:R-:W-:Y:S01]  /*2fa0*/  LOP3.LUT R9, R9, R2, RZ, 0x3c, !PT ;  /* 0x0000000209097212 */ /* 0x000fe200078e3cff */
[----:B------:R-:W-:Y:S06]  /*2fb0*/  @P3 BRA `(.L_x_52) ;  /* 0xfffffffc002c3947 */ /* 0x000fec000383ffff */
[----:B------:R-:W-:Y:S01]  /*2fc0*/  ULEA UR4, UR5, UR6, 0x3 ;  /* 0x0000000605047291 */ /* 0x000fe2000f8e18ff */
[----:B------:R-:W-:-:S08]  /*2fd0*/  SHF.L.U32 R2, R12, 0x1f, RZ ;  /* 0x0000001f0c027819 */ /* 0x000fd000000006ff */
[----:B------:R-:W1:Y:S02]  /*2fe0*/  SYNCS.PHASECHK.TRANS64 P0, [UR4+0xb0], R2 ;  /* 0x0000b002ff0075a7 */ /* 0x000e640008001004 */
[----:B-1----:R-:W-:Y:S05]  /*2ff0*/  @P0 BRA `(.L_x_53) ;  /* 0x0000000000080947 */ /* 0x002fea0003800000 */
[----:B------:R-:W1:Y:S02]  /*3000*/  SYNCS.PHASECHK.TRANS64.TRYWAIT P0, [UR4+0xb0], R2 ;  /* 0x0000b002ff0075a7 */ /* 0x000e640008001104 */
[----:B-1----:R-:W-:Y:S05]  /*3010*/  @!P0 BRA `(.L_x_54) ;  /* 0x0000006000948947 */ /* 0x002fea0003800000 */
.L_x_53:
[----:B------:R-:W-:-:S04]  /*3020*/  UIADD3 UR7, UPT, UPT, UR5, 0x1, URZ ;  /* 0x0000000105077890 */ /* 0x000fc8000fffe0ff */
[----:B------:R-:W-:-:S04]  /*3030*/  UISETP.NE.AND UP0, UPT, UR7, 0x2, UPT ;  /* 0x000000020700788c */ /* 0x000fc8000bf05270 */
[----:B------:R-:W-:Y:S02]  /*3040*/  USEL UR8, URZ, 0x1, UP0 ;  /* 0x00000001ff087887 */ /* 0x000fe40008000000 */
[----:B------:R-:W-:-:S04]  /*3050*/  USEL UR7, UR7, URZ, UP0 ;  /* 0x000000ff07077287 */ /* 0x000fc80008000000 */
[----:B------:R-:W-:Y:S01]  /*3060*/  ULEA UR7, UR7, UR6, 0x3 ;  /* 0x0000000607077291 */ /* 0x000fe2000f8e18ff */
[----:B-1----:R-:W-:-:S04]  /*3070*/  LOP3.LUT R2, R12, UR8, RZ, 0x3c, !PT ;  /* 0x000000080c027c12 */ /* 0x002fc8000f8e3cff */
[----:B------:R-:W-:-:S04]  /*3080*/  SHF.L.U32 R0, R2, 0x1f, RZ ;  /* 0x0000001f02007819 */ /* 0x000fc800000006ff */
[----:B------:R-:W1:Y:S02]  /*3090*/  SYNCS.PHASECHK.TRANS64 P0, [UR7+0xb0], R0 ;  /* 0x0000b000ff0075a7 */ /* 0x000e640008001007 */
[----:B-1----:R-:W-:Y:S05]  /*30a0*/  @P0 EXIT ;  /* 0x000000000000094d */ /* 0x002fea0003800000 */
[----:B------:R-:W-:Y:S02]  /*30b0*/  SHF.L.U32 R2, R2, 0x1f, RZ ;  /* 0x0000001f02027819 */ /* 0x000fe400000006ff */
[----:B------:R-:W-:-:S07]  /*30c0*/  MOV R0, UR7 ;  /* 0x0000000700007c02 */ /* 0x000fce0008000f00 */
.L_x_55:
[----:B-1----:R1:W2:Y:S02]  /*30d0*/  SYNCS.PHASECHK.TRANS64.TRYWAIT P0, [R0+URZ+0xb0], R2 ;  /* 0x0000b002000075a7 */ /* 0x0022a400080011ff */
[----:B--2---:R-:W-:Y:S05]  /*30e0*/  @!P0 NANOSLEEP.SYNCS 0x989680 ;  /* 0x009896800000895d */ /* 0x004fea0003900000 */
[----:B------:R-:W2:Y:S02]  /*30f0*/  @!P0 SYNCS.PHASECHK.TRANS64 P0, [R0+URZ+0xb0], R2 ;  /* 0x0000b002000085a7 */ /* 0x000ea400080010ff */
[----:B--2---:R-:W-:Y:S05]  /*3100*/  @P0 EXIT ;  /* 0x000000000000094d */ /* 0x004fea0003800000 */
[----:B------:R-:W-:Y:S05]  /*3110*/  BRA `(.L_x_55) ;  /* 0xfffffffc00ec7947 */ /* 0x000fea000383ffff */
.L_x_48:
[----:B------:R-:W-:Y:S05]  /*3120*/  BRA.U UP4, `(.L_x_56) ;  /* 0x0000001104d87547 */ /* 0x000fea000b800000 */
[----:B------:R-:W-:Y:S01]  /*3130*/  UMOV UR4, 0x40 ;  /* 0x0000004000047882 */ /* 0x000fe20000000000 */
[----:B------:R-:W-:Y:S01]  /*3140*/  NOP ;  /* 0x0000000000007918 */ /* 0x000fe20000000000 */
[----:B------:R-:W-:Y:S01]  /*3150*/  ULEA UR5, UR47, UR4, 0x18 ;  /* 0x000000042f057291 */ /* 0x000fe2000f8ec0ff */
[----:B------:R-:W-:Y:S02]  /*3160*/  UMOV UR6, 0x400 ;  /* 0x0000040000067882 */ /* 0x000fe40000000000 */
[----:B------:R-:W-:-:S06]  /*3170*/  ULEA UR6, UR47, UR6, 0x18 ;  /* 0x000000062f067291 */ /* 0x000fcc000f8ec0ff */
[----:B------:R-:W1:Y:S02]  /*3180*/  LDS.U8 R0, [UR5+0x1c] ;  /* 0x00001c05ff007984 */ /* 0x000e640008000000 */
[----:B-1----:R-:W-:-:S13]  /*3190*/  ISETP.NE.AND P0, PT, R0, RZ, PT ;  /* 0x000000ff0000720c */ /* 0x002fda0003f05270 */
[----:B------:R-:W-:Y:S05]  /*31a0*/  @P0 BRA `(.L_x_57) ;  /* 0x0000000400080947 */ /* 0x000fea0003800000 */
[----:B------:R-:W-:Y:S02]  /*31b0*/  UISETP.NE.U32.AND UP1, UPT, UR48, 0x1, UPT ;  /* 0x000000013000788c */ /* 0x000fe4000bf25070 */
[----:B------:R-:W-:-:S07]  /*31c0*/  UIADD3 UR7, UPT, UPT, UR5, 0x8, URZ ;  /* 0x0000000805077890 */ /* 0x000fce000fffe0ff */
[----:B------:R-:W-:Y:S05]  /*31d0*/  BRA.U !UP1, `(.L_x_58) ;  /* 0x00000001099c7547 */ /* 0x000fea000b800000 */
[----:B------:R-:W-:Y:S01]  /*31e0*/  ELECT P0, URZ, PT ;  /* 0x0000000000ff782f */ /* 0x000fe20003800000 */
[----:B------:R-:W-:-:S12]  /*31f0*/  BSSY B0, `(.L_x_58) ;  /* 0x0000025000007945 */ /* 0x000fd80003800000 */
[----:B------:R-:W-:Y:S05]  /*3200*/  @!P0 BRA `(.L_x_59) ;  /* 0x00000000008c8947 */ /* 0x000fea0003800000 */
[----:B------:R-:W-:-:S05]  /*3210*/  UMOV UR4, 0x10 ;  /* 0x0000001000047882 */ /* 0x000fca0000000000 */
[----:B------:R-:W-:Y:S04]  /*3220*/  DEPBAR.LE SB1, 0x36 ;  /* 0x00009d800000791a */ /* 0x000fe80000000000 */
[----:B------:R-:W1:Y:S02]  /*3230*/  UTCATOMSWS.2CTA.FIND_AND_SET.ALIGN UP0, UR4, UR4 ;  /* 0x00000004000475e3 */ /* 0x000e640008200800 */
[----:B-1----:R-:W-:Y:S01]  /*3240*/  MOV R10, UR4 ;  /* 0x00000004000a7c02 */ /* 0x002fe20008000f00 */
[----:B------:R-:W-:Y:S06]  /*3250*/  BRA.U UP0, `(.L_x_60) ;  /* 0x0000000100187547 */ /* 0x000fec000b800000 */
.L_x_61:
[----:B------:R-:W-:Y:S05]  /*3260*/  NANOSLEEP 0x64 ;  /* 0x000000640000795d */ /* 0x000fea0003800000 */
[----:B------:R-:W-:-:S05]  /*3270*/  UMOV UR4, 0x10 ;  /* 0x0000001000047882 */ /* 0x000fca0000000000 */
[----:B------:R-:W-:Y:S04]  /*3280*/  DEPBAR.LE SB1, 0x36 ;  /* 0x00009d800000791a */ /* 0x000fe80000000000 */
[----:B------:R-:W1:Y:S02]  /*3290*/  UTCATOMSWS.2CTA.FIND_AND_SET.ALIGN UP0, UR4, UR4 ;  /* 0x00000004000475e3 */ /* 0x000e640008200800 */
[----:B-1----:R-:W-:Y:S01]  /*32a0*/  MOV R10, UR4 ;  /* 0x00000004000a7c02 */ /* 0x002fe20008000f00 */
[----:B------:R-:W-:Y:S05]  /*32b0*/  BRA.U !UP0, `(.L_x_61) ;  /* 0xfffffffd08e87547 */ /* 0x000fea000b83ffff */
.L_x_60:
[----:B------:R-:W1:Y:S01]  /*32c0*/  LDS R6, [UR5+0x10] ;  /* 0x00001005ff067984 */ /* 0x000e620008000800 */
[----:B------:R-:W-:Y:S01]  /*32d0*/  IMAD.U32 R0, RZ, RZ, UR6 ;  /* 0x00000006ff007e24 */ /* 0x000fe2000f8e00ff */
[----:B------:R-:W-:-:S03]  /*32e0*/  MOV R4, UR49 ;  /* 0x0000003100047c02 */ /* 0x000fc60008000f00 */
[----:B------:R-:W-:Y:S01]  /*32f0*/  VIADD R0, R0, 0x150 ;  /* 0x0000015000007836 */ /* 0x000fe20000000000 */
[----:B-1----:R-:W-:-:S04]  /*3300*/  SHF.L.U32 R6, R6, 0x1f, RZ ;  /* 0x0000001f06067819 */ /* 0x002fc800000006ff */
[----:B------:R-:W1:Y:S02]  /*3310*/  SYNCS.PHASECHK.TRANS64.TRYWAIT P0, [UR5+0x8], R6 ;  /* 0x00000806ff0075a7 */ /* 0x000e640008001105 */
[----:B-1----:R-:W-:Y:S05]  /*3320*/  @P0 BRA `(.L_x_62) ;  /* 0x0000000000080947 */ /* 0x002fea0003800000 */
[----:B------:R-:W1:Y:S02]  /*3330*/  SYNCS.PHASECHK.TRANS64.TRYWAIT P0, [UR5+0x8], R6 ;  /* 0x00000806ff0075a7 */ /* 0x000e640008001105 */
[----:B-1----:R-:W-:Y:S05]  /*3340*/  @!P0 BRA `(.L_x_63) ;  /* 0x0000005c00e08947 */ /* 0x002fea0003800000 */
.L_x_62:
[----:B------:R-:W-:Y:S01]  /*3350*/  PRMT R4, R4, 0x654, R0 ;  /* 0x0000065404047816 */ /* 0x000fe20000000000 */
[----:B------:R-:W-:Y:S01]  /*3360*/  HFMA2 R0, -RZ, RZ, 0, 5.9604644775390625e-08 ;  /* 0x00000001ff007431 */ /* 0x000fe200000001ff */
[----:B------:R-:W-:Y:S01]  /*3370*/  UPRMT UR4, UR49, 0x654, UR7 ;  /* 0x0000065431047896 */ /* 0x000fe20008000007 */
[----:B------:R-:W-:Y:S02]  /*3380*/  IMAD.MOV.U32 R8, RZ, RZ, 0xffff ;  /* 0x0000ffffff087424 */ /* 0x000fe400078e00ff */
[----:B-1----:R-:W-:Y:S02]  /*3390*/  IMAD.MOV.U32 R6, RZ, RZ, 0x4 ;  /* 0x00000004ff067424 */ /* 0x002fe400078e00ff */
[----:B------:R-:W-:Y:S01]  /*33a0*/  IMAD.SHL.U32 R9, R10, 0x20, RZ ;  /* 0x000000200a097824 */ /* 0x000fe200078e00ff */
[----:B------:R-:W-:Y:S02]  /*33b0*/  MOV R5, UR4 ;  /* 0x0000000400057c02 */ /* 0x000fe40008000f00 */
[-C--:B------:R-:W-:Y:S01]  /*33c0*/  SHF.L.U32 R8, R8, R10.reuse, RZ ;  /* 0x0000000a08087219 */ /* 0x080fe200000006ff */
[----:B------:R1:W-:Y:S01]  /*33d0*/  SYNCS.ARRIVE.TRANS64.RED RZ, [UR4], R6 ;  /* 0x00000006ffff79a7 */ /* 0x0003e20008000404 */
[----:B------:R-:W-:Y:S01]  /*33e0*/  SHF.L.U32 R7, R0, R10, RZ ;  /* 0x0000000a00077219 */ /* 0x000fe200000006ff */
[----:B------:R1:W-:Y:S04]  /*33f0*/  STS [UR6+0x150], R9 ;  /* 0x00015009ff007988 */ /* 0x0003e80008000806 */
[----:B------:R1:W-:Y:S04]  /*3400*/  STAS [R4.64], R10 ;  /* 0x0000000a04007dbd */ /* 0x0003e8000c0008ff */
[----:B------:R1:W-:Y:S04]  /*3410*/  ATOMS.OR RZ, [UR5+0x14], R8 ;  /* 0x00001408ffff798c */ /* 0x0003e8000b000005 */
[----:B------:R1:W-:Y:S04]  /*3420*/  ATOMS.OR RZ, [UR5+0x18], R7 ;  /* 0x00001807ffff798c */ /* 0x0003e8000b000005 */
[----:B------:R1:W-:Y:S02]  /*3430*/  ATOMS.XOR RZ, [UR5+0x10], R0 ;  /* 0x00001000ffff798c */ /* 0x0003e4000b800005 */
.L_x_59:
[----:B------:R-:W-:Y:S05]  /*3440*/  BSYNC B0 ;  /* 0x0000000000007941 */ /* 0x000fea0003800000 */
.L_x_58:
[----:B------:R-:W-:Y:S05]  /*3450*/  BRA.U UP1, `(.L_x_64) ;  /* 0x00000001016c7547 */ /* 0x000fea000b800000 */
[----:B------:R-:W-:-:S03]  /*3460*/  UMOV UR4, 0xffffffff ;  /* 0xffffffff00047882 */ /* 0x000fc60000000000 */
[----:B------:R-:W-:Y:S05]  /*3470*/  BRA.DIV UR4, `(.L_x_65) ;  /* 0x0000005e04ac7947 */ /* 0x000fea000b800000 */
[----:B------:R-:W-:-:S13]  /*3480*/  ELECT P6, URZ, PT ;  /* 0x0000000000ff782f */ /* 0x000fda00038c0000 */
.L_x_169:
[----:B------:R-:W-:Y:S05]  /*3490*/  @!P6 BRA `(.L_x_64) ;  /* 0x00000000005ce947 */ /* 0x000fea0003800000 */
[----:B-1----:R-:W1:Y:S02]  /*34a0*/  LDS R4, [UR5+0x10] ;  /* 0x00001005ff047984 */ /* 0x002e640008000800 */
[----:B-1----:R-:W-:-:S04]  /*34b0*/  SHF.L.U32 R4, R4, 0x1f, RZ ;  /* 0x0000001f04047819 */ /* 0x002fc800000006ff */
[----:B------:R-:W1:Y:S02]  /*34c0*/  SYNCS.PHASECHK.TRANS64.TRYWAIT P0, [UR5+0x8], R4 ;  /* 0x00000804ff0075a7 */ /* 0x000e640008001105 */
[----:B-1----:R-:W-:Y:S05]  /*34d0*/  @P0 BRA `(.L_x_66) ;  /* 0x0000000000080947 */ /* 0x002fea0003800000 */
[----:B------:R-:W1:Y:S02]  /*34e0*/  SYNCS.PHASECHK.TRANS64.TRYWAIT P0, [UR5+0x8], R4 ;  /* 0x00000804ff0075a7 */ /* 0x000e640008001105 */
[----:B-1----:R-:W-:Y:S05]  /*34f0*/  @!P0 BRA `(.L_x_67) ;  /* 0x0000005c00ac8947 */ /* 0x002fea0003800000 */
.L_x_66:
[----:B------:R-:W2:Y:S01]  /*3500*/  LDS R6, [UR6+0x150] ;  /* 0x00015006ff067984 */ /* 0x000ea20008000800 */
[----:B-1----:R-:W-:Y:S02]  /*3510*/  HFMA2 R0, -RZ, RZ, 0, 5.9604644775390625e-08 ;  /* 0x00000001ff007431 */ /* 0x002fe400000001ff */
[----:B------:R-:W-:Y:S01]  /*3520*/  IMAD.MOV.U32 R4, RZ, RZ, 0xffff ;  /* 0x0000ffffff047424 */ /* 0x000fe200078e00ff */
[----:B------:R-:W-:Y:S01]  /*3530*/  UPRMT UR4, UR49, 0x654, UR7 ;  /* 0x0000065431047896 */ /* 0x000fe20008000007 */
[----:B--2---:R-:W-:-:S03]  /*3540*/  IMAD.SHL.U32 R5, R6, 0x20, RZ ;  /* 0x0000002006057824 */ /* 0x004fc600078e00ff */
[-C--:B------:R-:W-:Y:S02]  /*3550*/  SHF.L.U32 R4, R4, R6.reuse, RZ ;  /* 0x0000000604047219 */ /* 0x080fe400000006ff */
[----:B------:R-:W-:Y:S01]  /*3560*/  SHF.L.U32 R6, R0, R6, RZ ;  /* 0x0000000600067219 */ /* 0x000fe200000006ff */
[----:B------:R2:W-:Y:S04]  /*3570*/  STS [UR6+0x150], R5 ;  /* 0x00015005ff007988 */ /* 0x0005e80008000806 */
[----:B------:R2:W-:Y:S04]  /*3580*/  ATOMS.OR RZ, [UR5+0x14], R4 ;  /* 0x00001404ffff798c */ /* 0x0005e8000b000005 */
[----:B------:R2:W-:Y:S01]  /*3590*/  ATOMS.OR RZ, [UR5+0x18], R6 ;  /* 0x00001806ffff798c */ /* 0x0005e2000b000005 */
[----:B------:R-:W-:Y:S03]  /*35a0*/  SYNCS.ARRIVE.TRANS64.RED.A1T0 RZ, [UR4], RZ ;  /* 0x000000ffffff79a7 */ /* 0x000fe60008100404 */
[----:B------:R2:W-:Y:S01]  /*35b0*/  ATOMS.XOR RZ, [UR5+0x10], R0 ;  /* 0x00001000ffff798c */ /* 0x0005e2000b800005 */
[----:B------:R-:W-:Y:S05]  /*35c0*/  BRA `(.L_x_64) ;  /* 0x0000000000107947 */ /* 0x000fea0003800000 */
.L_x_57:
[----:B------:R-:W-:Y:S02]  /*35d0*/  MOV R0, 0xffffffff ;  /* 0xffffffff00007802 */ /* 0x000fe40000000f00 */
[----:B------:R-:W-:-:S03]  /*35e0*/  MOV R4, 0x3610 ;  /* 0x0000361000047802 */ /* 0x000fc60000000f00 */
[----:B------:R1:W-:Y:S04]  /*35f0*/  STS [UR6+0x150], R0 ;  /* 0x00015000ff007988 */ /* 0x0003e80008000806 */
[----:B-1---5:R-:W-:Y:S05]  /*3600*/  CALL.REL.NOINC `($__internal_1_$__cuda_sm10x_tcgen05_guardrail_trap_phase_invalid_during_alloc) ;  /* 0x0000006400807944 */ /* 0x022fea0003c00000 */
.L_x_64:
[----:B------:R-:W-:Y:S05]  /*3610*/  WARPSYNC.ALL ;  /* 0x0000000000007948 */ /* 0x000fea0003800000 */
[----:B------:R-:W3:Y:S01]  /*3620*/  S2UR UR4, SR_CgaCtaId ;  /* 0x00000000000479c3 */ /* 0x000ee20000008800 */
[----:B------:R-:W-:Y:S01]  /*3630*/  UMOV UR26, 0x400 ;  /* 0x00000400001a7882 */ /* 0x000fe20000000000 */
[----:B------:R-:W-:-:S06]  /*3640*/  NOP ;  /* 0x0000000000007918 */ /* 0x000fcc0000000000 */
[----:B------:R-:W-:Y:S06]  /*3650*/  BAR.ARV 0x6, 0xa0 ;  /* 0x0182800000007b1d */ /* 0x000fec0000002000 */
[----:B------:R-:W4:Y:S01]  /*3660*/  LDCU UR6, c[0x0][0x38c] ;  /* 0x00007180ff0677ac */ /* 0x000f220008000800 */
[----:B------:R-:W-:Y:S01]  /*3670*/  LOP3.LUT R3, R3, 0xffff, RZ, 0xc0, !PT ;  /* 0x0000ffff03037812 */ /* 0x000fe200078ec0ff */
[----:B-1----:R-:W-:Y:S01]  /*3680*/  IMAD.MOV.U32 R9, RZ, RZ, 0x1 ;  /* 0x00000001ff097424 */ /* 0x002fe200078e00ff */
[----:B------:R-:W-:Y:S01]  /*3690*/  LOP3.LUT R2, R2, 0xffff, RZ, 0xc0, !PT ;  /* 0x0000ffff02027812 */ /* 0x000fe200078ec0ff */
[----:B------:R-:W-:Y:S01]  /*36a0*/  IMAD.MOV.U32 R8, RZ, RZ, RZ ;  /* 0x000000ffff087224 */ /* 0x000fe200078e00ff */
[----:B------:R-:W-:Y:S01]  /*36b0*/  R2UR UR28, R3 ;  /* 0x00000000031c72ca */ /* 0x000fe200000e0000 */
[----:B------:R-:W-:Y:S01]  /*36c0*/  UMOV UR32, URZ ;  /* 0x000000ff00207c82 */ /* 0x000fe20008000000 */
[----:B------:R-:W-:-:S02]  /*36d0*/  R2UR UR42, R2 ;  /* 0x00000000022a72ca */ /* 0x000fc400000e0000 */
[----:B------:R-:W-:Y:S01]  /*36e0*/  CS2R R2, SRZ ;  /* 0x0000000000027805 */ /* 0x000fe2000001ff00 */
[----:B------:R-:W-:Y:S01]  /*36f0*/  UMOV UR23, URZ ;  /* 0x000000ff00177c82 */ /* 0x000fe20008000000 */
[----:B---3--:R-:W-:Y:S01]  /*3700*/  ULEA UR26, UR4, UR26, 0x18 ;  /* 0x0000001a041a7291 */ /* 0x008fe2000f8ec0ff */
[----:B------:R-:W-:Y:S01]  /*3710*/  UMOV UR22, URZ ;  /* 0x000000ff00167c82 */ /* 0x000fe20008000000 */
[----:B------:R-:W-:Y:S02]  /*3720*/  UISETP.NE.AND UP3, UPT, UR48, URZ, UPT ;  /* 0x000000ff3000728c */ /* 0x000fe4000bf65270 */
[----:B------:R-:W-:Y:S02]  /*3730*/  UIADD3 UR5, UPT, UPT, UR26, 0x4300, URZ ;  /* 0x000043001a057890 */ /* 0x000fe4000fffe0ff */
[----:B------:R-:W-:-:S03]  /*3740*/  UIADD3 UR4, UPT, UPT, UR26, 0xe300, URZ ;  /* 0x0000e3001a047890 */ /* 0x000fc6000fffe0ff */
[----:B--2---:R-:W1:Y:S01]  /*3750*/  LDS R0, [UR26+0x150] ;  /* 0x0001501aff007984 */ /* 0x004e620008000800 */
[----:B----4-:R-:W-:Y:S02]  /*3760*/  UIADD3 UR6, UPT, UPT, UR6, 0x3f, URZ ;  /* 0x0000003f06067890 */ /* 0x010fe4000fffe0ff */
[----:B------:R-:W-:Y:S02]  /*3770*/  USHF.R.U32.HI UR5, URZ, 0x4, UR5 ;  /* 0x00000004ff057899 */ /* 0x000fe40008011605 */
[----:B------:R-:W-:Y:S02]  /*3780*/  USHF.R.S32.HI UR33, URZ, 0x1f, UR6 ;  /* 0x0000001fff217899 */ /* 0x000fe40008011406 */
[----:B------:R-:W-:Y:S02]  /*3790*/  USHF.R.U32.HI UR4, URZ, 0x4, UR4 ;  /* 0x00000004ff047899 */ /* 0x000fe40008011604 */
[----:B------:R-:W-:Y:S02]  /*37a0*/  ULEA.HI UR33, UR33, UR6, URZ, 0x6 ;  /* 0x0000000621217291 */ /* 0x000fe4000f8f30ff */
[----:B------:R-:W-:-:S02]  /*37b0*/  ULOP3.LUT UR5, UR5, 0x3fff, URZ, 0xc0, !UPT ;  /* 0x00003fff05057892 */ /* 0x000fc4000f8ec0ff */
[----:B------:R-:W-:Y:S02]  /*37c0*/  USHF.R.S32.HI UR33, URZ, 0x6, UR33 ;  /* 0x00000006ff217899 */ /* 0x000fe40008011421 */
[----:B------:R-:W-:Y:S02]  /*37d0*/  ULOP3.LUT UR30, UR4, 0x3fff, URZ, 0xc0, !UPT ;  /* 0x00003fff041e7892 */ /* 0x000fe4000f8ec0ff */
[----:B------:R-:W-:Y:S01]  /*37e0*/  UISETP.LT.AND UP0, UPT, UR33, 0x1, UPT ;  /* 0x000000012100788c */ /* 0x000fe2000bf01270 */
[----:B------:R-:W-:Y:S01]  /*37f0*/  UMOV UR40, 0x0 ;  /* 0x0000000000287882 */ /* 0x000fe20000000000 */
[----:B------:R-:W-:Y:S01]  /*3800*/  UMOV UR41, 0x8200010 ;  /* 0x0820001000297882 */ /* 0x000fe20000000000 */
[----:B------:R-:W-:Y:S02]  /*3810*/  ULOP3.LUT UR29, UR5, 0x10000, URZ, 0xfc, !UPT ;  /* 0x00010000051d7892 */ /* 0x000fe4000f8efcff */
[----:B------:R-:W-:Y:S02]  /*3820*/  ULOP3.LUT UR30, UR30, 0x10000, URZ, 0xfc, !UPT ;  /* 0x000100001e1e7892 */ /* 0x000fe4000f8efcff */
[----:B------:R-:W-:Y:S01]  /*3830*/  USEL UR43, UR33, 0x1, !UP0 ;  /* 0x00000001212b7887 */ /* 0x000fe2000c000000 */
[----:B------:R-:W-:Y:S01]  /*3840*/  UMOV UR38, 0x0 ;  /* 0x0000000000267882 */ /* 0x000fe20000000000 */
[----:B------:R-:W-:Y:S01]  /*3850*/  UMOV UR39, 0x8200010 ;  /* 0x0820001000277882 */ /* 0x000fe20000000000 */
[----:B------:R-:W-:Y:S01]  /*3860*/  UMOV UR36, 0x0 ;  /* 0x0000000000247882 */ /* 0x000fe20000000000 */
[----:B------:R-:W-:Y:S01]  /*3870*/  UMOV UR37, 0x8200010 ;  /* 0x0820001000257882 */ /* 0x000fe20000000000 */
[----:B------:R-:W-:Y:S01]  /*3880*/  UMOV UR34, 0x0 ;  /* 0x0000000000227882 */ /* 0x000fe20000000000 */
[----:B------:R-:W-:Y:S01]  /*3890*/  UMOV UR35, 0x8200010 ;  /* 0x0820001000237882 */ /* 0x000fe20000000000 */
[----:B-1----:R-:W-:-:S15]  /*38a0*/  R2UR UR44, R0 ;  /* 0x00000000002c72ca */ /* 0x002fde00000e0000 */
.L_x_75:
[C---:B------:R-:W-:Y:S02]  /*38b0*/  LEA R0, R8.reuse, UR26, 0x3 ;  /* 0x0000001a08007c11 */ /* 0x040fe4000f8e18ff */
[----:B------:R-:W-:Y:S02]  /*38c0*/  SHF.L.U32 R4, R3, 0x1f, RZ ;  /* 0x0000001f03047819 */ /* 0x000fe400000006ff */
[----:B------:R-:W-:Y:S02]  /*38d0*/  LEA R5, R8, UR26, 0x4 ;  /* 0x0000001a08057c11 */ /* 0x000fe4000f8e20ff */
[----:B------:R-:W1:Y:S02]  /*38e0*/  SYNCS.PHASECHK.TRANS64.TRYWAIT P0, [R0+URZ+0xa0], R4 ;  /* 0x0000a004000075a7 */ /* 0x000e6400080011ff */
[----:B-1-3--:R-:W-:Y:S05]  /*38f0*/  @!P0 BRA `(.L_x_68) ;  /* 0x0000005800c48947 */ /* 0x00afea0003800000 */
.L_x_170:
[----:B-1----:R-:W1:Y:S01]  /*3900*/  LDS.128 R4, [R5+0x130] ;  /* 0x0001300005047984 */ /* 0x002e620000000c00 */
[----:B------:R-:W-:Y:S02]  /*3910*/  VIADD R0, R0, 0xb0 ;  /* 0x000000b000007836 */ /* 0x000fe40000000000 */
[----:B------:R-:W-:Y:S01]  /*3920*/  VIADD R8, R8, 0x1 ;  /* 0x0000000108087836 */ /* 0x000fe20000000000 */
[----:B------:R-:W-:Y:S01]  /*3930*/  @!PT LDS RZ, [RZ] ;  /* 0x00000000fffff984 */ /* 0x000fe20000000800 */
[----:B------:R-:W-:Y:S01]  /*3940*/  @!PT LDS RZ, [RZ] ;  /* 0x00000000fffff984 */ /* 0x000fe20000000800 */
[----:B------:R-:W-:Y:S01]  /*3950*/  @!PT LDS RZ, [RZ] ;  /* 0x00000000fffff984 */ /* 0x000fe20000000800 */
[----:B------:R-:W-:Y:S01]  /*3960*/  @!PT LDS RZ, [RZ] ;  /* 0x00000000fffff984 */ /* 0x000fe20000000800 */
[----:B------:R2:W-:Y:S06]  /*3970*/  MEMBAR.ALL.CTA ;  /* 0x0000000000007992 */ /* 0x0005ec0000008000 */
[----:B--2---:R-:W2:Y:S01]  /*3980*/  FENCE.VIEW.ASYNC.S ;  /* 0x00000000000073c6 */ /* 0x004ea20000000000 */
[----:B------:R-:W-:-:S04]  /*3990*/  PRMT R0, RZ, 0x654, R0 ;  /* 0x00000654ff007816 */ /* 0x000fc80000000000 */
[----:B--2---:R2:W-:Y:S01]  /*39a0*/  SYNCS.ARRIVE.TRANS64.RED.A1T0 RZ, [R0+URZ], RZ ;  /* 0x000000ff00ff79a7 */ /* 0x0045e200081004ff */
[----:B-1----:R-:W-:Y:S01]  /*39b0*/  LOP3.LUT P1, RZ, R6, 0x1, RZ, 0xc0, !PT ;  /* 0x0000000106ff7812 */ /* 0x002fe2000782c0ff */
[----:B--2---:R-:W-:-:S12]  /*39c0*/  BRA.U UP3, `(.L_x_69) ;  /* 0x0000000503087547 */ /* 0x004fd8000b800000 */
[----:B------:R-:W1:Y:S01]  /*39d0*/  LDCU UR4, c[0x0][0x38c] ;  /* 0x00007180ff0477ac */ /* 0x000e620008000800 */
[----:B------:R-:W-:Y:S02]  /*39e0*/  PLOP3.LUT P2, PT, PT, PT, PT, 0x80, 0x8 ;  /* 0x000000000008781c */ /* 0x000fe40003f4f070 */
[----:B------:R-:W-:Y:S01]  /*39f0*/  SHF.L.U32 R4, R9, 0x1f, RZ ;  /* 0x0000001f09047819 */ /* 0x000fe200000006ff */
[----:B------:R-:W-:Y:S02]  /*3a00*/  ULEA UR31, UR32, UR26, 0x3 ;  /* 0x0000001a201f7291 */ /* 0x000fe4000f8e18ff */
[----:B------:R-:W-:Y:S02]  /*3a10*/  ULEA UR11, UR32, UR44, 0x6 ;  /* 0x0000002c200b7291 */ /* 0x000fe4000f8e30ff */
[----:B-1----:R-:W-:-:S06]  /*3a20*/  UISETP.GE.AND UP0, UPT, UR4, 0x1, UPT ;  /* 0x000000010400788c */ /* 0x002fcc000bf06270 */
[----:B------:R-:W-:-:S05]  /*3a30*/  PLOP3.LUT P0, PT, PT, PT, UP0, 0x80, 0x8 ;  /* 0x000000000008781c */ /* 0x000fca0003f0f008 */
[----:B------:R-:W-:-:S08]  /*3a40*/  @UP0 ULEA UR4, UR23, UR26, 0x3 ;  /* 0x0000001a17040291 */ /* 0x000fd0000f8e18ff */
[----:B------:R-:W-:-:S04]  /*3a50*/  @P0 SHF.L.U32 R0, R2, 0x1f, RZ ;  /* 0x0000001f02000819 */ /* 0x000fc800000006ff */
[----:B------:R1:W2:Y:S01]  /*3a60*/  @P0 SYNCS.PHASECHK.TRANS64.TRYWAIT P2, [UR4], R0 ;  /* 0x00000000ff0005a7 */ /* 0x0002a20008041104 */
[----:B------:R-:W3:Y:S02]  /*3a70*/  SYNCS.PHASECHK.TRANS64.TRYWAIT P0, [UR31+0xe0], R4 ;  /* 0x0000e004ff0075a7 */ /* 0x000ee4000800111f */
[----:B-123--:R-:W-:Y:S05]  /*3a80*/  @!P0 BRA `(.L_x_70) ;  /* 0x0000005800748947 */ /* 0x00efea0003800000 */
.L_x_172:
[----:B------:R-:W-:Y:S01]  /*3a90*/  UMOV UR27, UR22 ;  /* 0x00000016001b7c82 */ /* 0x000fe20008000000 */
[----:B------:R-:W-:Y:S05]  /*3aa0*/  BRA.U !UP0, `(.L_x_71) ;  /* 0x0000000108c07547 */ /* 0x000fea000b800000 */
[----:B------:R-:W-:Y:S02]  /*3ab0*/  UIADD3 UR27, UPT, UPT, UR43, UR22, URZ ;  /* 0x000000162b1b7290 */ /* 0x000fe4000fffe0ff */
[----:B------:R-:W-:Y:S01]  /*3ac0*/  UPLOP3.LUT UP2, UPT, UPT, UPT, UPT, 0x40, 0x4 ;  /* 0x000000000004789c */ /* 0x000fe20003f4e870 */
[----:B------:R-:W-:Y:S01]  /*3ad0*/  UMOV UR24, UR33 ;  /* 0x0000002100187c82 */ /* 0x000fe20008000000 */
[----:B------:R-:W-:-:S09]  /*3ae0*/  UMOV UR10, UR23 ;  /* 0x00000017000a7c82 */ /* 0x000fd20008000000 */
.L_x_74:
[----:B--2---:R-:W-:Y:S01]  /*3af0*/  ULEA UR5, UR10, UR26, 0x3 ;  /* 0x0000001a0a057291 */ /* 0x004fe2000f8e18ff */
[----:B---3--:R-:W-:Y:S11]  /*3b00*/  @P2 BRA `(.L_x_72) ;  /* 0x00000000000c2947 */ /* 0x008ff60003800000 */
[----:B-1----:R-:W-:Y:S04]  /*3b10*/  SHF.L.U32 R4, R2, 0x1f, RZ ;  /* 0x0000001f02047819 */ /* 0x002fe800000006ff */
[----:B------:R-:W1:Y:S02]  /*3b20*/  SYNCS.PHASECHK.TRANS64.TRYWAIT P0, [UR5], R4 ;  /* 0x00000004ff0075a7 */ /* 0x000e640008001105 */
[----:B-1----:R-:W-:Y:S05]  /*3b30*/  @!P0 BRA `(.L_x_73) ;  /* 0x0000005800608947 */ /* 0x002fea0003800000 */
.L_x_72:
[----:B------:R-:W-:Y:S01]  /*3b40*/  UISETP.NE.AND UP0, UPT, UR24, 0x1, UPT ;  /* 0x000000011800788c */ /* 0x000fe2000bf05270 */
[----:B------:R-:W-:Y:S01]  /*3b50*/  PLOP3.LUT P2, PT, PT, PT, PT, 0x80, 0x8 ;  /* 0x000000000008781c */ /* 0x000fe20003f4f070 */
[----:B------:R-:W-:Y:S02]  /*3b60*/  UIADD3 UR4, UPT, UPT, UR10, 0x1, URZ ;  /* 0x000000010a047890 */ /* 0x000fe4000fffe0ff */
[----:B------:R-:W-:Y:S02]  /*3b70*/  UIADD3 UR25, UPT, UPT, UR5, 0x28, URZ ;  /* 0x0000002805197890 */ /* 0x000fe4000fffe0ff */
[----:B------:R-:W-:Y:S01]  /*3b80*/  UISETP.NE.AND UP1, UPT, UR4, 0x5, UPT ;  /* 0x000000050400788c */ /* 0x000fe2000bf25270 */
[----:B------:R-:W-:Y:S01]  /*3b90*/  PLOP3.LUT P0, PT, PT, PT, UP0, 0x80, 0x8 ;  /* 0x000000000008781c */ /* 0x000fe20003f0f008 */
[----:B------:R-:W-:Y:S02]  /*3ba0*/  UIADD3 UR22, UPT, UPT, UR22, 0x1, URZ ;  /* 0x0000000116167890 */ /* 0x000fe4000fffe0ff */
[----:B------:R-:W-:Y:S02]  /*3bb0*/  USEL UR6, URZ, 0x1, UP1 ;  /* 0x00000001ff067887 */ /* 0x000fe40008800000 */
[----:B------:R-:W-:Y:S02]  /*3bc0*/  USEL UR23, UR4, URZ, UP1 ;  /* 0x000000ff04177287 */ /* 0x000fe40008800000 */
[----:B------:R-:W-:Y:S02]  /*3bd0*/  UIADD3 UR24, UPT, UPT, UR24, -0x1, URZ ;  /* 0xffffffff18187890 */ /* 0x000fe4000fffe0ff */
[----:B------:R-:W-:Y:S01]  /*3be0*/  @UP0 ULEA UR4, UR23, UR26, 0x3 ;  /* 0x0000001a17040291 */ /* 0x000fe2000f8e18ff */
[----:B------:R-:W-:Y:S01]  /*3bf0*/  LOP3.LUT R2, R2, UR6, RZ, 0x3c, !PT ;  /* 0x0000000602027c12 */ /* 0x000fe2000f8e3cff */
[----:B------:R-:W-:Y:S02]  /*3c00*/  ULEA UR6, UR10, UR30, 0x9 ;  /* 0x0000001e0a067291 */ /* 0x000fe4000f8e48ff */
[----:B------:R-:W-:Y:S01]  /*3c10*/  UISETP.NE.AND UP0, UPT, UR22, UR27, UPT ;  /* 0x0000001b1600728c */ /* 0x000fe2000bf05270 */
[----:B-1----:R-:W-:Y:S01]  /*3c20*/  @P0 SHF.L.U32 R0, R2, 0x1f, RZ ;  /* 0x0000001f02000819 */ /* 0x002fe200000006ff */
[----:B------:R-:W-:Y:S02]  /*3c30*/  UIADD3 UR20, UPT, UPT, UR6, 0x2, URZ ;  /* 0x0000000206147890 */ /* 0x000fe4000fffe0ff */
[----:B------:R-:W-:Y:S01]  /*3c40*/  UIADD3 UR16, UPT, UPT, UR6, 0x4, URZ ;  /* 0x0000000406107890 */ /* 0x000fe2000fffe0ff */
[----:B------:R2:W3:Y:S01]  /*3c50*/  @P0 SYNCS.PHASECHK.TRANS64.TRYWAIT P2, [UR4], R0 ;  /* 0x00000000ff0005a7 */ /* 0x0004e20008041104 */
[----:B------:R-:W-:Y:S02]  /*3c60*/  ULEA UR4, UR10, UR29, 0x9 ;  /* 0x0000001d0a047291 */ /* 0x000fe4000f8e48ff */
[----:B------:R-:W-:Y:S02]  /*3c70*/  UIADD3 UR12, UPT, UPT, UR6, 0x6, URZ ;  /* 0x00000006060c7890 */ /* 0x000fe4000fffe0ff */
[----:B------:R-:W-:Y:S02]  /*3c80*/  UIADD3 UR18, UPT, UPT, UR4, 0x2, URZ ;  /* 0x0000000204127890 */ /* 0x000fe4000fffe0ff */
[----:B------:R-:W-:Y:S02]  /*3c90*/  UIADD3 UR14, UPT, UPT, UR4, 0x4, URZ ;  /* 0x00000004040e7890 */ /* 0x000fe4000fffe0ff */
[----:B------:R-:W-:Y:S01]  /*3ca0*/  UIADD3 UR8, UPT, UPT, UR4, 0x6, URZ ;  /* 0x0000000604087890 */ /* 0x000fe2000fffe0ff */
[----:B------:R-:W-:Y:S01]  /*3cb0*/  UMOV UR7, 0x40004040 ;  /* 0x4000404000077882 */ /* 0x000fe20000000000 */
[----:B------:R-:W-:Y:S01]  /*3cc0*/  UMOV UR5, 0x40004040 ;  /* 0x4000404000057882 */ /* 0x000fe20000000000 */
[----:B------:R-:W-:Y:S01]  /*3cd0*/  UMOV UR21, 0x40004040 ;  /* 0x4000404000157882 */ /* 0x000fe20000000000 */
[----:B------:R2:W-:Y:S01]  /*3ce0*/  UTCHMMA.2CTA gdesc[UR4], gdesc[UR6], tmem[UR11], tmem[UR40], idesc[UR41], UP2 ;  /* 0x00ff2806040075ea */ /* 0x0005e2000920000b */
[----:B------:R-:W-:Y:S01]  /*3cf0*/  UPLOP3.LUT UP2, UPT, UPT, UPT, UPT, 0x80, 0x8 ;  /* 0x000000000008789c */ /* 0x000fe20003f4f070 */
[----:B------:R-:W-:Y:S01]  /*3d00*/  UMOV UR19, 0x40004040 ;  /* 0x4000404000137882 */ /* 0x000fe20000000000 */
[----:B------:R-:W-:Y:S01]  /*3d10*/  UMOV UR17, 0x40004040 ;  /* 0x4000404000117882 */ /* 0x000fe20000000000 */
[----:B------:R2:W-:Y:S01]  /*3d20*/  UTCHMMA.2CTA gdesc[UR18], gdesc[UR20], tmem[UR11], tmem[UR38], idesc[UR39], UPT ;  /* 0x00ff2614120075ea */ /* 0x0005e2000ba0000b */
[----:B------:R-:W-:Y:S01]  /*3d30*/  UMOV UR15, 0x40004040 ;  /* 0x40004040000f7882 */ /* 0x000fe20000000000 */
[----:B------:R-:W-:Y:S01]  /*3d40*/  UMOV UR13, 0x40004040 ;  /* 0x40004040000d7882 */ /* 0x000fe20000000000 */
[----:B------:R-:W-:Y:S01]  /*3d50*/  UMOV UR9, 0x40004040 ;  /* 0x4000404000097882 */ /* 0x000fe20000000000 */
[----:B------:R2:W-:Y:S01]  /*3d60*/  UTCHMMA.2CTA gdesc[UR14], gdesc[UR16], tmem[UR11], tmem[UR36], idesc[UR37], UPT ;  /* 0x00ff24100e0075ea */ /* 0x0005e2000ba0000b */
[----:B------:R2:W-:Y:S01]  /*3d70*/  UTCHMMA.2CTA gdesc[UR8], gdesc[UR12], tmem[UR11], tmem[UR34], idesc[UR35], UPT ;  /* 0x00ff220c080075ea */ /* 0x0005e2000ba0000b */
[----:B------:R2:W-:Y:S01]  /*3d80*/  UTCBAR.2CTA.MULTICAST [UR25], URZ, UR28 ;  /* 0x000000ff190073e9 */ /* 0x0005e2000820081c */
[----:B------:R-:W-:Y:S01]  /*3d90*/  UMOV UR10, UR23 ;  /* 0x00000017000a7c82 */ /* 0x000fe20008000000 */
[----:B------:R-:W-:Y:S05]  /*3da0*/  BRA.U UP0, `(.L_x_74) ;  /* 0xfffffffd00507547 */ /* 0x000fea000b83ffff */
.L_x_71:
[----:B--2---:R-:W-:Y:S01]  /*3db0*/  UIADD3 UR4, UPT, UPT, UR31, 0xc0, URZ ;  /* 0x000000c01f047890 */ /* 0x004fe2000fffe0ff */
[----:B------:R-:W-:-:S08]  /*3dc0*/  UMOV UR22, UR27 ;  /* 0x0000001b00167c82 */ /* 0x000fd00008000000 */
[----:B------:R2:W-:Y:S01]  /*3dd0*/  UTCBAR.2CTA.MULTICAST [UR4], URZ, UR42 ;  /* 0x000000ff040073e9 */ /* 0x0005e2000820082a */
[----:B------:R-:W-:Y:S02]  /*3de0*/  NOP ;  /* 0x0000000000007918 */ /* 0x000fe40000000000 */
.L_x_69:
[----:B--2---:R-:W-:Y:S01]  /*3df0*/  UIADD3 UR4, UPT, UPT, UR32, 0x1, URZ ;  /* 0x0000000120047890 */ /* 0x004fe2000fffe0ff */
[----:B------:R-:W-:-:S03]  /*3e00*/  ISETP.NE.AND P0, PT, R8, 0x2, PT ;  /* 0x000000020800780c */ /* 0x000fc60003f05270 */
[----:B------:R-:W-:Y:S01]  /*3e10*/  UISETP.NE.AND UP0, UPT, UR4, 0x4, UPT ;  /* 0x000000040400788c */ /* 0x000fe2000bf05270 */
[----:B-1----:R-:W-:Y:S02]  /*3e20*/  SEL R0, RZ, 0x1, P0 ;  /* 0x00000001ff007807 */ /* 0x002fe40000000000 */
[----:B------:R-:W-:Y:S01]  /*3e30*/  SEL R8, R8, RZ, P0 ;  /* 0x000000ff08087207 */ /* 0x000fe20000000000 */
[----:B------:R-:W-:Y:S01]  /*3e40*/  USEL UR5, URZ, 0x1, UP0 ;  /* 0x00000001ff057887 */ /* 0x000fe20008000000 */
[----:B------:R-:W-:Y:S01]  /*3e50*/  LOP3.LUT R3, R3, R0, RZ, 0x3c, !PT ;  /* 0x0000000003037212 */ /* 0x000fe200078e3cff */
[----:B------:R-:W-:-:S04]  /*3e60*/  USEL UR32, UR4, URZ, UP0 ;  /* 0x000000ff04207287 */ /* 0x000fc80008000000 */
[----:B------:R-:W-:Y:S01]  /*3e70*/  LOP3.LUT R9, R9, UR5, RZ, 0x3c, !PT ;  /* 0x0000000509097c12 */ /* 0x000fe2000f8e3cff */
[----:B------:R-:W-:Y:S07]  /*3e80*/  @P1 BRA `(.L_x_75) ;  /* 0xfffffff800881947 */ /* 0x000fee000383ffff */
[----:B------:R-:W1:Y:S01]  /*3e90*/  S2UR UR8, SR_CgaCtaId ;  /* 0x00000000000879c3 */ /* 0x000e620000008800 */
[----:B------:R-:W-:Y:S01]  /*3ea0*/  ELECT P0, URZ, PT ;  /* 0x0000000000ff782f */ /* 0x000fe20003800000 */
[----:B------:R-:W-:Y:S01]  /*3eb0*/  HFMA2 R0, -RZ, RZ, 0, 5.9604644775390625e-08 ;  /* 0x00000001ff007431 */ /* 0x000fe200000001ff */
[----:B------:R-:W-:-:S05]  /*3ec0*/  UMOV UR4, 0x40 ;  /* 0x0000004000047882 */ /* 0x000fca0000000000 */
[----:B------:R-:W-:Y:S01]  /*3ed0*/  UVIRTCOUNT.DEALLOC.SMPOOL 0x80 ;  /* 0x000000800000784c */ /* 0x000fe20000000000 */
[----:B------:R-:W-:Y:S02]  /*3ee0*/  UISETP.NE.AND UP1, UPT, UR48, URZ, UPT ;  /* 0x000000ff3000728c */ /* 0x000fe4000bf25270 */
[----:B-1----:R-:W-:-:S09]  /*3ef0*/  ULEA UR8, UR8, UR4, 0x18 ;  /* 0x0000000408087291 */ /* 0x002fd2000f8ec0ff */
[----:B------:R1:W-:Y:S01]  /*3f00*/  @P0 STS.U8 [UR8+0x1c], R0 ;  /* 0x00001c00ff000988 */ /* 0x0003e20008000008 */
[----:B------:R-:W-:Y:S05]  /*3f10*/  BRA.U UP1, `(.L_x_76) ;  /* 0x0000000101a07547 */ /* 0x000fea000b800000 */
[----:B------:R-:W-:Y:S01]  /*3f20*/  UIADD3 UR7, UPT, UPT, UR26, 0xe0, URZ ;  /* 0x000000e01a077890 */ /* 0x000fe2000fffe0ff */
[----:B------:R-:W-:-:S03]  /*3f30*/  SHF.L.U32 R2, R9, 0x1f, RZ ;  /* 0x0000001f09027819 */ /* 0x000fc600000006ff */
[----:B------:R-:W-:-:S09]  /*3f40*/  ULEA UR4, UR32, UR7, 0x3 ;  /* 0x0000000720047291 */ /* 0x000fd2000f8e18ff */
[----:B------:R-:W2:Y:S02]  /*3f50*/  SYNCS.PHASECHK.TRANS64.TRYWAIT P0, [UR4], R2 ;  /* 0x00000002ff0075a7 */ /* 0x000ea40008001104 */
[----:B--2---:R-:W-:Y:S05]  /*3f60*/  @!P0 BRA `(.L_x_77) ;  /* 0x00000054006c8947 */ /* 0x004fea0003800000 */
.L_x_175:
        /* <DEDUP_REMOVED lines=9> */
.L_x_177:
        /* <DEDUP_REMOVED lines=9> */
.L_x_179:
[----:B------:R-:W-:-:S04]  /*4090*/  UIADD3 UR4, UPT, UPT, UR4, 0x1, URZ ;  /* 0x0000000104047890 */ /* 0x000fc8000fffe0ff */
[----:B------:R-:W-:-:S04]  /*40a0*/  UISETP.NE.AND UP0, UPT, UR4, 0x4, UPT ;  /* 0x000000040400788c */ /* 0x000fc8000bf05270 */
[----:B------:R-:W-:Y:S02]  /*40b0*/  USEL UR5, URZ, 0x1, UP0 ;  /* 0x00000001ff057887 */ /* 0x000fe40008000000 */
[----:B------:R-:W-:-:S04]  /*40c0*/  USEL UR4, UR4, URZ, UP0 ;  /* 0x000000ff04047287 */ /* 0x000fc80008000000 */
[----:B------:R-:W-:Y:S01]  /*40d0*/  ULEA UR4, UR4, UR7, 0x3 ;  /* 0x0000000704047291 */ /* 0x000fe2000f8e18ff */
[----:B------:R-:W-:-:S04]  /*40e0*/  LOP3.LUT R2, R2, UR5, RZ, 0x3c, !PT ;  /* 0x0000000502027c12 */ /* 0x000fc8000f8e3cff */
[----:B------:R-:W-:Y:S01]  /*40f0*/  SHF.L.U32 R2, R2, 0x1f, RZ ;  /* 0x0000001f02027819 */ /* 0x000fe200000006ff */
[----:B-1----:R-:W-:-:S04]  /*4100*/  IMAD.U32 R0, RZ, RZ, UR4 ;  /* 0x00000004ff007e24 */ /* 0x002fc8000f8e00ff */
[----:B------:R1:W2:Y:S03]  /*4110*/  SYNCS.PHASECHK.TRANS64.TRYWAIT P0, [R0+URZ], R2 ;  /* 0x00000002000075a7 */ /* 0x0002a600080011ff */
[----:B--2---:R-:W-:Y:S05]  /*4120*/  @!P0 NANOSLEEP.SYNCS 0x989680 ;  /* 0x009896800000895d */ /* 0x004fea0003900000 */
[----:B------:R-:W2:Y:S02]  /*4130*/  @!P0 SYNCS.PHASECHK.TRANS64 P0, [R0+URZ], R2 ;  /* 0x00000002000085a7 */ /* 0x000ea400080010ff */
[----:B--2---:R-:W-:Y:S05]  /*4140*/  @P0 BRA `(.L_x_80) ;  /* 0x0000000000200947 */ /* 0x004fea0003800000 */
.L_x_81:
[----:B--2---:R2:W4:Y:S02]  /*4150*/  SYNCS.PHASECHK.TRANS64.TRYWAIT P0, [R0+URZ], R2 ;  /* 0x00000002000075a7 */ /* 0x00452400080011ff */
[----:B----4-:R-:W-:Y:S05]  /*4160*/  @!P0 NANOSLEEP.SYNCS 0x989680 ;  /* 0x009896800000895d */ /* 0x010fea0003900000 */
[----:B------:R-:W4:Y:S02]  /*4170*/  @!P0 SYNCS.PHASECHK.TRANS64 P0, [R0+URZ], R2 ;  /* 0x00000002000085a7 */ /* 0x000f2400080010ff */
[----:B----4-:R-:W-:Y:S05]  /*4180*/  @!P0 BRA `(.L_x_81) ;  /* 0xfffffffc00f08947 */ /* 0x010fea000383ffff */
[----:B------:R-:W-:Y:S05]  /*4190*/  BRA `(.L_x_80) ;  /* 0x00000000000c7947 */ /* 0x000fea0003800000 */
.L_x_76:
[----:B------:R-:W-:-:S04]  /*41a0*/  UIADD3 UR4, UPT, UPT, UR26, 0x120, URZ ;  /* 0x000001201a047890 */ /* 0x000fc8000fffe0ff */
[----:B------:R-:W-:-:S09]  /*41b0*/  UPRMT UR4, UR49, 0x654, UR4 ;  /* 0x0000065431047896 */ /* 0x000fd20008000004 */
[----:B------:R-:W-:Y:S03]  /*41c0*/  SYNCS.ARRIVE.TRANS64.RED.A1T0 RZ, [UR4], RZ ;  /* 0x000000ffffff79a7 */ /* 0x000fe60008100404 */
.L_x_80:
[----:B-12---:R-:W-:Y:S01]  /*41d0*/  SHF.L.U32 R2, RZ, 0x1f, RZ ;  /* 0x0000001fff027819 */ /* 0x006fe200000006ff */
[----:B------:R-:W-:Y:S01]  /*41e0*/  UIADD3 UR4, UPT, UPT, UR26, 0x120, URZ ;  /* 0x000001201a047890 */ /* 0x000fe2000fffe0ff */
[----:B------:R-:W-:Y:S02]  /*41f0*/  PLOP3.LUT P0, PT, PT, PT, UP1, 0x80, 0x8 ;  /* 0x000000000008781c */ /* 0x000fe40003f0f018 */
[----:B------:R-:W1:Y:S02]  /*4200*/  SYNCS.PHASECHK.TRANS64.TRYWAIT P1, [UR26+0x120], R2 ;  /* 0x00012002ff0075a7 */ /* 0x000e64000802111a */
[----:B-1----:R-:W-:Y:S09]  /*4210*/  @!P1 BRA `(.L_x_82) ;  /* 0x0000005400089947 */ /* 0x002ff20003800000 */
.L_x_181:
[----:B------:R-:W-:Y:S01]  /*4220*/  @!UP1 UPRMT UR4, UR49, 0x654, UR4 ;  /* 0x0000065431049896 */ /* 0x000fe20008000004 */
[----:B------:R-:W-:Y:S01]  /*4230*/  UMOV UR5, 0xffff ;  /* 0x0000ffff00057882 */ /* 0x000fe20000000000 */
[----:B------:R-:W-:-:S07]  /*4240*/  UMOV UR6, 0x1 ;  /* 0x0000000100067882 */ /* 0x000fce0000000000 */
[----:B------:R-:W-:Y:S01]  /*4250*/  @!P0 SYNCS.ARRIVE.TRANS64.RED.A1T0 RZ, [UR4], RZ ;  /* 0x000000ffffff89a7 */ /* 0x000fe20008100404 */
[----:B------:R-:W-:Y:S01]  /*4260*/  NOP ;  /* 0x0000000000007918 */ /* 0x000fe20000000000 */
[----:B-1----:R-:W1:Y:S01]  /*4270*/  LDS R0, [UR8+0x14] ;  /* 0x00001408ff007984 */ /* 0x002e620008000800 */
[----:B------:R-:W-:-:S04]  /*4280*/  ULOP3.LUT UR4, UR44, 0xffff, URZ, 0xc0, !UPT ;  /* 0x0000ffff2c047892 */ /* 0x000fc8000f8ec0ff */
[----:B------:R-:W-:-:S04]  /*4290*/  USHF.R.U32.HI UR4, URZ, 0x5, UR4 ;  /* 0x00000005ff047899 */ /* 0x000fc80008011604 */
[----:B------:R-:W-:Y:S02]  /*42a0*/  USHF.L.U32 UR5, UR5, UR4, URZ ;  /* 0x0000000405057299 */ /* 0x000fe400080006ff */
[----:B------:R-:W-:-:S04]  /*42b0*/  USHF.L.U32 UR4, UR6, UR4, URZ ;  /* 0x0000000406047299 */ /* 0x000fc800080006ff */
[----:B-1----:R-:W-:-:S04]  /*42c0*/  LOP3.LUT R0, R0, UR5, RZ, 0xc0, !PT ;  /* 0x0000000500007c12 */ /* 0x002fc8000f8ec0ff */
[----:B------:R-:W-:-:S13]  /*42d0*/  ISETP.NE.AND P0, PT, R0, UR5, PT ;  /* 0x0000000500007c0c */ /* 0x000fda000bf05270 */
[----:B------:R-:W-:Y:S05]  /*42e0*/  @P0 BRA `(.L_x_83) ;  /* 0x0000000000580947 */ /* 0x000fea0003800000 */
[----:B------:R-:W1:Y:S02]  /*42f0*/  LDS R0, [UR8+0x18] ;  /* 0x00001808ff007984 */ /* 0x000e640008000800 */
[----:B-1----:R-:W-:-:S04]  /*4300*/  LOP3.LUT R0, R0, UR4, RZ, 0xc0, !PT ;  /* 0x0000000400007c12 */ /* 0x002fc8000f8ec0ff */
[----:B------:R-:W-:-:S13]  /*4310*/  ISETP.NE.AND P0, PT, R0, UR4, PT ;  /* 0x0000000400007c0c */ /* 0x000fda000bf05270 */
[----:B------:R-:W-:Y:S05]  /*4320*/  @P0 BRA `(.L_x_84) ;  /* 0x00000000003c0947 */ /* 0x000fea0003800000 */
[----:B------:R-:W1:Y:S01]  /*4330*/  S2R R2, SR_LANEID ;  /* 0x0000000000027919 */ /* 0x000e620000000000 */
[----:B------:R-:W-:-:S06]  /*4340*/  ULOP3.LUT UR5, URZ, UR5, URZ, 0x33, !UPT ;  /* 0x00000005ff057292 */ /* 0x000fcc000f8e33ff */
[----:B------:R-:W-:-:S04]  /*4350*/  IMAD.U32 R0, RZ, RZ, UR5 ;  /* 0x00000005ff007e24 */ /* 0x000fc8000f8e00ff */
[----:B------:R2:W4:Y:S02]  /*4360*/  REDUX UR7, R0 ;  /* 0x00000000000773c4 */ /* 0x0005240000000000 */
[----:B------:R1:W-:Y:S01]  /*4370*/  UTCATOMSWS.AND URZ, UR5 ;  /* 0x0000000500ff79e3 */ /* 0x0003e20008000000 */
[----:B--2---:R-:W-:Y:S01]  /*4380*/  LOP3.LUT R0, RZ, UR4, RZ, 0x33, !PT ;  /* 0x00000004ff007c12 */ /* 0x004fe2000f8e33ff */
[----:B------:R-:W-:Y:S02]  /*4390*/  VOTEU.ANY UR4, UPT, PT ;  /* 0x0000000000047886 */ /* 0x000fe400038e0100 */
[----:B------:R-:W-:Y:S02]  /*43a0*/  UFLO.U32 UR4, UR4 ;  /* 0x00000004000472bd */ /* 0x000fe400080e0000 */
[----:B------:R-:W2:Y:S04]  /*43b0*/  REDUX UR6, R0 ;  /* 0x00000000000673c4 */ /* 0x000ea80000000000 */
[----:B-1----:R-:W-:-:S02]  /*43c0*/  ISETP.EQ.U32.AND P0, PT, R2, UR4, PT ;  /* 0x0000000402007c0c */ /* 0x002fc4000bf02070 */
[----:B----4-:R-:W-:-:S11]  /*43d0*/  MOV R2, UR7 ;  /* 0x0000000700027c02 */ /* 0x010fd60008000f00 */
[----:B------:R1:W-:Y:S01]  /*43e0*/  @P0 ATOMS.AND RZ, [UR8+0x14], R2 ;  /* 0x00001402ffff098c */ /* 0x0003e2000a800008 */
[----:B--2---:R-:W-:-:S05]  /*43f0*/  IMAD.U32 R0, RZ, RZ, UR6 ;  /* 0x00000006ff007e24 */ /* 0x004fca000f8e00ff */
[----:B------:R1:W-:Y:S01]  /*4400*/  @P0 ATOMS.AND RZ, [UR8+0x18], R0 ;  /* 0x00001800ffff098c */ /* 0x0003e2000a800008 */
[----:B------:R-:W-:Y:S05]  /*4410*/  BRA `(.L_x_85) ;  /* 0x0000000000147947 */ /* 0x000fea0003800000 */
.L_x_84:
[----:B------:R-:W-:Y:S02]  /*4420*/  MOV R2, 0x4440 ;  /* 0x0000444000027802 */ /* 0x000fe40000000f00 */
[----:B---3-5:R-:W-:Y:S05]  /*4430*/  CALL.REL.NOINC `($__internal_0_$__cuda_sm10x_tcgen05_guardrail_trap_col_being_dealloced_not_returned_by_alloc) ;  /* 0x0000005400e87944 */ /* 0x028fea0003c00000 */
[----:B------:R-:W-:Y:S05]  /*4440*/  BRA `(.L_x_85) ;  /* 0x0000000000087947 */ /* 0x000fea0003800000 */
.L_x_83:
[----:B------:R-:W-:Y:S02]  /*4450*/  MOV R2, 0x4470 ;  /* 0x0000447000027802 */ /* 0x000fe40000000f00 */
[----:B---3-5:R-:W-:Y:S05]  /*4460*/  CALL.REL.NOINC `($__internal_2_$__cuda_sm10x_tcgen05_guardrail_trap_unallocated_columns_being_dealloced) ;  /* 0x0000005400f47944 */ /* 0x028fea0003c00000 */
.L_x_85:
[----:B------:R-:W-:Y:S01]  /*4470*/  NOP ;  /* 0x0000000000007918 */ /* 0x000fe20000000000 */
[----:B------:R-:W-:Y:S05]  /*4480*/  EXIT ;  /* 0x000000000000794d */ /* 0x000fea0003800000 */
.L_x_56:
[----:B------:R-:W-:-:S09]  /*4490*/  UISETP.NE.OR UP0, UPT, UR25, 0x3, !UP3 ;  /* 0x000000031900788c */ /* 0x000fd2000df05670 */
[----:B------:R-:W-:Y:S05]  /*44a0*/  BRA.U UP0, `(.L_x_86) ;  /* 0x0000001100b87547 */ /* 0x000fea000b800000 */
[----:B------:R-:W1:Y:S01]  /*44b0*/  LDCU UR31, c[0x0][0x370] ;  /* 0x00006e00ff1f77ac */ /* 0x000e620008000800 */
[----:B------:R-:W2:Y:S01]  /*44c0*/  LDC.64 R16, c[0x0][0x348] ;  /* 0x0000d200ff107b82 */ /* 0x000ea20000000a00 */
[----:B------:R-:W-:Y:S02]  /*44d0*/  HFMA2 R13, -RZ, RZ, 0, 0 ;  /* 0x00000000ff0d7431 */ /* 0x000fe400000001ff */
[----:B------:R-:W-:Y:S01]  /*44e0*/  IMAD.MOV.U32 R15, RZ, RZ, 0x1 ;  /* 0x00000001ff0f7424 */ /* 0x000fe200078e00ff */
[----:B------:R-:W1:Y:S01]  /*44f0*/  LDCU.128 UR48, c[0x0][0xb10] ;  /* 0x00016200ff3077ac */ /* 0x000e620008000c00 */
[----:B------:R-:W-:Y:S01]  /*4500*/  IMAD.MOV.U32 R14, RZ, RZ, RZ ;  /* 0x000000ffff0e7224 */ /* 0x000fe200078e00ff */
[----:B------:R-:W-:Y:S01]  /*4510*/  MOV R7, 0x1000 ;  /* 0x0000100000077802 */ /* 0x000fe20000000f00 */
[----:B------:R-:W3:Y:S01]  /*4520*/  LDCU UR30, c[0x0][0x374] ;  /* 0x00006e80ff1e77ac */ /* 0x000ee20008000800 */
[----:B------:R-:W4:Y:S01]  /*4530*/  LDC.64 R2, c[0x0][0x888] ;  /* 0x00022200ff027b82 */ /* 0x000f220000000a00 */
[----:B------:R-:W3:Y:S01]  /*4540*/  LDCU UR15, c[0x0][0xb0c] ;  /* 0x00016180ff0f77ac */ /* 0x000ee20008000800 */
[----:B------:R-:W2:Y:S06]  /*4550*/  LDCU UR52, c[0x0][0xb20] ;  /* 0x00016400ff3477ac */ /* 0x000eac0008000800 */
[----:B------:R-:W4:Y:S01]  /*4560*/  LDC.64 R4, c[0x0][0x890] ;  /* 0x00022400ff047b82 */ /* 0x000f220000000a00 */
[----:B------:R-:W2:Y:S01]  /*4570*/  LDCU UR4, c[0x0][0xb30] ;  /* 0x00016600ff0477ac */ /* 0x000ea20008000800 */
[----:B------:R-:W-:Y:S01]  /*4580*/  UMOV UR21, 0x400 ;  /* 0x0000040000157882 */ /* 0x000fe20000000000 */
[----:B-1----:R-:W-:-:S02]  /*4590*/  UIMAD.WIDE.U32 UR6, UR31, UR48, URZ ;  /* 0x000000301f0672a5 */ /* 0x002fc4000f8e00ff */
[----:B---3--:R-:W-:Y:S02]  /*45a0*/  UIMAD.WIDE.U32 UR8, UR30, UR51, URZ ;  /* 0x000000331e0872a5 */ /* 0x008fe4000f8e00ff */
[----:B------:R-:W-:Y:S02]  /*45b0*/  ULEA UR21, UR47, UR21, 0x18 ;  /* 0x000000152f157291 */ /* 0x000fe4000f8ec0ff */
[----:B------:R-:W-:Y:S02]  /*45c0*/  UPLOP3.LUT UP2, UPT, UPT, UPT, UPT, 0x40, 0x4 ;  /* 0x000000000004789c */ /* 0x000fe40003f4e870 */
[----:B------:R-:W-:Y:S01]  /*45d0*/  UIADD3 UR37, UPT, UPT, UR21, 0x68, URZ ;  /* 0x0000006815257890 */ /* 0x000fe2000fffe0ff */
[----:B------:R-:W-:Y:S01]  /*45e0*/  UMOV UR6, UR7 ;  /* 0x0000000700067c82 */ /* 0x000fe20008000000 */
[----:B------:R-:W-:Y:S01]  /*45f0*/  UMOV UR38, UR9 ;  /* 0x0000000900267c82 */ /* 0x000fe20008000000 */
[----:B------:R-:W-:Y:S02]  /*4600*/  UISETP.GE.AND UP0, UPT, UR45, 0x1, UPT ;  /* 0x000000012d00788c */ /* 0x000fe4000bf06270 */
[----:B------:R-:W-:Y:S01]  /*4610*/  UISETP.NE.AND UP4, UPT, UR45, 0x1, UPT ;  /* 0x000000012d00788c */ /* 0x000fe2000bf85270 */
[----:B------:R-:W1:Y:S01]  /*4620*/  LDCU.64 UR22, c[0x0][0xb28] ;  /* 0x00016500ff1677ac */ /* 0x000e620008000a00 */
[----:B------:R-:W-:-:S02]  /*4630*/  UISETP.NE.AND UP6, UPT, UR15, 0x1, UPT ;  /* 0x000000010f00788c */ /* 0x000fc4000bfc5270 */
[----:B------:R-:W-:Y:S02]  /*4640*/  UISETP.NE.AND UP5, UPT, UR50, 0x1, UPT ;  /* 0x000000013200788c */ /* 0x000fe4000bfa5270 */
[----:B------:R-:W-:Y:S02]  /*4650*/  UIADD3 UR41, UPT, UPT, UR21, 0x50, URZ ;  /* 0x0000005015297890 */ /* 0x000fe4000fffe0ff */
[----:B------:R-:W-:Y:S02]  /*4660*/  UIADD3 UR33, UPT, UPT, UR21, 0x58, URZ ;  /* 0x0000005815217890 */ /* 0x000fe4000fffe0ff */
[----:B------:R-:W-:Y:S02]  /*4670*/  UIADD3 UR25, UPT, UPT, UR21, 0x60, URZ ;  /* 0x0000006015197890 */ /* 0x000fe4000fffe0ff */
[----:B------:R-:W-:Y:S02]  /*4680*/  UPRMT UR37, UR47, 0x654, UR37 ;  /* 0x000006542f257896 */ /* 0x000fe40008000025 */
[----:B------:R-:W-:-:S02]  /*4690*/  USHF.R.U32.HI UR39, URZ, UR49, UR6 ;  /* 0x00000031ff277299 */ /* 0x000fc40008011606 */
[----:B--2---:R-:W-:Y:S02]  /*46a0*/  USHF.R.U32.HI UR38, URZ, UR52, UR38 ;  /* 0x00000034ff267299 */ /* 0x004fe40008011626 */
[----:B------:R-:W-:-:S11]  /*46b0*/  UISETP.NE.AND UP3, UPT, UR4, 0x1, UPT ;  /* 0x000000010400788c */ /* 0x000fd6000bf65270 */
.L_x_97:
[C---:B------:R-:W-:Y:S02]  /*46c0*/  LEA R12, R14.reuse, UR21, 0x3 ;  /* 0x000000150e0c7c11 */ /* 0x040fe4000f8e18ff */
[----:B------:R-:W-:Y:S02]  /*46d0*/  SHF.L.U32 R0, R13, 0x1f, RZ ;  /* 0x0000001f0d007819 */ /* 0x000fe400000006ff */
[----:B------:R-:W-:Y:S02]  /*46e0*/  LEA R8, R14, UR21, 0x4 ;  /* 0x000000150e087c11 */ /* 0x000fe4000f8e20ff */
[----:B--2---:R-:W2:Y:S02]  /*46f0*/  SYNCS.PHASECHK.TRANS64.TRYWAIT P0, [R12+URZ+0xa0], R0 ;  /* 0x0000a0000c0075a7 */ /* 0x004ea400080011ff */
[----:B--2---:R-:W-:Y:S05]  /*4700*/  @!P0 BRA `(.L_x_87) ;  /* 0x0000004c00e48947 */ /* 0x004fea0003800000 */
.L_x_182:
[----:B------:R-:W3:Y:S01]  /*4710*/  LDS.128 R8, [R8+0x130] ;  /* 0x0001300008087984 */ /* 0x000ee20000000c00 */
[----:B------:R-:W-:Y:S01]  /*4720*/  UISETP.GE.AND UP0, UPT, UR45, 0x1, UPT ;  /* 0x000000012d00788c */ /* 0x000fe2000bf06270 */
[----:B------:R-:W-:Y:S01]  /*4730*/  @!PT LDS RZ, [RZ] ;  /* 0x00000000fffff984 */ /* 0x000fe20000000800 */
[----:B------:R-:W-:Y:S01]  /*4740*/  @!PT LDS RZ, [RZ] ;  /* 0x00000000fffff984 */ /* 0x000fe20000000800 */
[----:B------:R-:W-:Y:S01]  /*4750*/  @!PT LDS RZ, [RZ] ;  /* 0x00000000fffff984 */ /* 0x000fe20000000800 */
[----:B------:R-:W-:Y:S01]  /*4760*/  @!PT LDS RZ, [RZ] ;  /* 0x00000000fffff984 */ /* 0x000fe20000000800 */
[----:B------:R1:W-:Y:S06]  /*4770*/  MEMBAR.ALL.CTA ;  /* 0x0000000000007992 */ /* 0x0003ec0000008000 */
[----:B-1----:R-:W1:Y:S01]  /*4780*/  FENCE.VIEW.ASYNC.S ;  /* 0x00000000000073c6 */ /* 0x002e620000000000 */
[----:B---3--:R-:W-:Y:S11]  /*4790*/  LOP3.LUT P0, RZ, R10, 0x1, RZ, 0xc0, !PT ;  /* 0x000000010aff7812 */ /* 0x008ff6000780c0ff */
[----:B------:R-:W-:Y:S02]  /*47a0*/  @!UPT UIADD3 URZ, UPT, UPT, URZ, URZ, URZ ;  /* 0x000000fffffff290 */ /* 0x000fe4000fffe0ff */
[----:B-1----:R-:W-:Y:S01]  /*47b0*/  VOTEU.ANY UP1, P0 ;  /* 0x0000000000ff7886 */ /* 0x002fe20000020100 */
[----:B------:R-:W-:Y:S11]  /*47c0*/  PLOP3.LUT P0, PT, PT, PT, UP1, 0x80, 0x8 ;  /* 0x000000000008781c */ /* 0x000ff60003f0f018 */
[----:B------:R-:W-:Y:S02]  /*47d0*/  @!UPT UIADD3 URZ, UPT, UPT, URZ, URZ, URZ ;  /* 0x000000fffffff290 */ /* 0x000fe4000fffe0ff */
[----:B--2---:R-:W-:Y:S02]  /*47e0*/  @P0 SHF.R.U32.HI R0, RZ, 0x10, R9 ;  /* 0x00000010ff000819 */ /* 0x004fe40000011609 */
[----:B------:R-:W-:Y:S02]  /*47f0*/  @P0 MOV R6, R8 ;  /* 0x0000000800060202 */ /* 0x000fe40000000f00 */
[----:B------:R-:W-:Y:S01]  /*4800*/  @P0 R2UR UR4, R0 ;  /* 0x00000000000402ca */ /* 0x000fe200000e0000 */
[----:B------:R-:W-:Y:S01]  /*4810*/  VIADD R0, R12, 0xb0 ;  /* 0x000000b00c007836 */ /* 0x000fe20000000000 */
[----:B------:R-:W-:Y:S02]  /*4820*/  @P0 LOP3.LUT R8, R9, 0xffff, RZ, 0xc0, !PT ;  /* 0x0000ffff09080812 */ /* 0x000fe400078ec0ff */
[----:B------:R-:W-:Y:S02]  /*4830*/  @P0 R2UR UR6, R6 ;  /* 0x00000000060602ca */ /* 0x000fe400000e0000 */
[----:B------:R-:W-:Y:S02]  /*4840*/  PRMT R0, RZ, 0x654, R0 ;  /* 0x00000654ff007816 */ /* 0x000fe40000000000 */
[----:B------:R-:W-:Y:S02]  /*4850*/  @P0 R2UR UR5, R8 ;  /* 0x00000000080502ca */ /* 0x000fe400000e0000 */
[----:B------:R1:W-:Y:S03]  /*4860*/  SYNCS.ARRIVE.TRANS64.RED.A1T0 RZ, [R0+URZ], RZ ;  /* 0x000000ff00ff79a7 */ /* 0x0003e600081004ff */
[----:B------:R-:W-:Y:S04]  /*4870*/  @UP1 UMOV UR29, UR4 ;  /* 0x00000004001d1c82 */ /* 0x000fe80008000000 */
[----:B------:R-:W-:Y:S04]  /*4880*/  @UP1 UMOV UR14, UR6 ;  /* 0x00000006000e1c82 */ /* 0x000fe80008000000 */
[----:B------:R-:W-:Y:S01]  /*4890*/  @UP1 UMOV UR13, UR5 ;  /* 0x00000005000d1c82 */ /* 0x000fe20008000000 */
[----:B------:R-:W-:Y:S05]  /*48a0*/  BRA.U !UP0, `(.L_x_88) ;  /* 0x0000000108a47547 */ /* 0x000fea000b800000 */
[----:B------:R-:W-:Y:S02]  /*48b0*/  UIMAD.WIDE.U32 UR16, UR13, UR51, URZ ;  /* 0x000000330d1072a5 */ /* 0x000fe4000f8e00ff */
[----:B------:R-:W-:Y:S02]  /*48c0*/  UIMAD.WIDE.U32 UR18, UR14, UR48, URZ ;  /* 0x000000300e1272a5 */ /* 0x000fe4000f8e00ff */
[----:B------:R-:W-:Y:S02]  /*48d0*/  USEL UR4, UR30, UR38, !UP5 ;  /* 0x000000261e047287 */ /* 0x000fe4000e800000 */
[----:B------:R-:W-:Y:S02]  /*48e0*/  USEL UR7, UR31, UR39, !UP6 ;  /* 0x000000271f077287 */ /* 0x000fe4000f000000 */
[----:B------:R-:W-:Y:S02]  /*48f0*/  UIMAD.WIDE.U32 UR8, UR4, UR22, URZ ;  /* 0x00000016040872a5 */ /* 0x000fe4000f8e00ff */
[----:B------:R-:W-:Y:S01]  /*4900*/  UIMAD.WIDE.U32 UR10, UR7, UR22, URZ ;  /* 0x00000016070a72a5 */ /* 0x000fe2000f8e00ff */
[----:B------:R-:W-:Y:S02]  /*4910*/  UMOV UR5, UR17 ;  /* 0x0000001100057c82 */ /* 0x000fe40008000000 */
[----:B------:R-:W-:Y:S03]  /*4920*/  USHF.R.U32.HI UR6, URZ, UR52, UR5 ;  /* 0x00000034ff067299 */ /* 0x000fe60008011605 */
[----:B------:R-:W-:Y:S01]  /*4930*/  UMOV UR5, UR19 ;  /* 0x0000001300057c82 */ /* 0x000fe20008000000 */
[----:B------:R-:W-:Y:S02]  /*4940*/  USEL UR6, UR13, UR6, !UP5 ;  /* 0x000000060d067287 */ /* 0x000fe4000e800000 */
[----:B------:R-:W-:Y:S03]  /*4950*/  USHF.R.U32.HI UR12, URZ, UR49, UR5 ;  /* 0x00000031ff0c7299 */ /* 0x000fe60008011605 */
[----:B------:R-:W-:Y:S02]  /*4960*/  UMOV UR5, UR9 ;  /* 0x0000000900057c82 */ /* 0x000fe40008000000 */
[----:B------:R-:W-:Y:S03]  /*4970*/  @UP4 USHF.R.U32.HI UR4, URZ, UR23, UR5 ;  /* 0x00000017ff044299 */ /* 0x000fe60008011605 */
[----:B------:R-:W-:Y:S01]  /*4980*/  UMOV UR5, UR11 ;  /* 0x0000000b00057c82 */ /* 0x000fe20008000000 */
[----:B------:R-:W-:Y:S02]  /*4990*/  UIMAD UR4, UR45, UR4, URZ ;  /* 0x000000042d0472a4 */ /* 0x000fe4000f8e02ff */
[----:B------:R-:W-:Y:S02]  /*49a0*/  @UP4 USHF.R.U32.HI UR7, URZ, UR23, UR5 ;  /* 0x00000017ff074299 */ /* 0x000fe40008011605 */
[----:B------:R-:W-:Y:S02]  /*49b0*/  UIMAD.WIDE.U32 UR10, UR6, UR22, URZ ;  /* 0x00000016060a72a5 */ /* 0x000fe4000f8e00ff */
[----:B------:R-:W-:Y:S02]  /*49c0*/  USEL UR5, UR14, UR12, !UP6 ;  /* 0x0000000c0e057287 */ /* 0x000fe4000f000000 */
[----:B------:R-:W-:Y:S02]  /*49d0*/  UIMAD UR8, UR45, UR7, URZ ;  /* 0x000000072d0872a4 */ /* 0x000fe4000f8e02ff */
[----:B------:R-:W-:Y:S03]  /*49e0*/  UISETP.GE.AND UP0, UPT, UR6, UR4, UPT ;  /* 0x000000040600728c */ /* 0x000fe6000bf06270 */
[----:B------:R-:W-:Y:S01]  /*49f0*/  UMOV UR4, UR11 ;  /* 0x0000000b00047c82 */ /* 0x000fe20008000000 */
[----:B------:R-:W-:Y:S02]  /*4a00*/  UISETP.GE.OR UP0, UPT, UR5, UR8, UP0 ;  /* 0x000000080500728c */ /* 0x000fe40008706670 */
[----:B------:R-:W-:Y:S02]  /*4a10*/  USHF.R.U32.HI UR4, URZ, UR23, UR4 ;  /* 0x00000017ff047299 */ /* 0x000fe40008011604 */
[----:B------:R-:W-:Y:S02]  /*4a20*/  UIMAD.WIDE.U32 UR8, UR5, UR22, URZ ;  /* 0x00000016050872a5 */ /* 0x000fe4000f8e00ff */
[----:B------:R-:W-:Y:S04]  /*4a30*/  USEL UR10, UR6, UR4, !UP4 ;  /* 0x00000004060a7287 */ /* 0x000fe8000e000000 */
[----:B------:R-:W-:Y:S01]  /*4a40*/  UIADD3 UR11, UPT, UPT, -UR10, URZ, URZ ;  /* 0x000000ff0a0b7290 */ /* 0x000fe2000fffe1ff */
[----:B------:R-:W-:Y:S02]  /*4a50*/  @!UP0 UMOV UR4, UR9 ;  /* 0x0000000900048c82 */ /* 0x000fe40008000000 */
[----:B------:R-:W-:Y:S02]  /*4a60*/  @!UP0 USHF.R.U32.HI UR4, URZ, UR23, UR4 ;  /* 0x00000017ff048299 */ /* 0x000fe40008011604 */
[----:B------:R-:W-:Y:S02]  /*4a70*/  UIMAD UR8, UR45, UR11, UR6 ;  /* 0x0000000b2d0872a4 */ /* 0x000fe4000f8e0206 */
[----:B------:R-:W-:Y:S04]  /*4a80*/  @!UP0 USEL UR4, UR5, UR4, !UP4 ;  /* 0x0000000405048287 */ /* 0x000fe8000e000000 */
[----:B------:R-:W-:Y:S02]  /*4a90*/  @!UP0 UIMAD UR7, UR7, UR8, UR4 ;  /* 0x00000008070782a4 */ /* 0x000fe4000f8e0204 */
[----:B------:R-:W-:Y:S02]  /*4aa0*/  @!UP0 UIADD3 UR9, UPT, UPT, UR10, -UR4, URZ ;  /* 0x800000040a098290 */ /* 0x000fe4000fffe0ff */
[----:B------:R-:W-:Y:S02]  /*4ab0*/  UIADD3 UR8, UPT, UPT, -UR6, URZ, URZ ;  /* 0x000000ff06087290 */ /* 0x000fe4000fffe1ff */
[----:B------:R-:W-:Y:S02]  /*4ac0*/  UIADD3 UR4, UPT, UPT, -UR5, URZ, URZ ;  /* 0x000000ff05047290 */ /* 0x000fe4000fffe1ff */
[----:B------:R-:W-:Y:S03]  /*4ad0*/  @!UP0 UIMAD UR6, UR9, UR45, UR5 ;  /* 0x0000002d090682a4 */ /* 0x000fe6000f8e0205 */
[----:B------:R-:W-:Y:S01]  /*4ae0*/  @!UP0 UMOV UR5, UR7 ;  /* 0x0000000700058c82 */ /* 0x000fe20008000000 */
[----:B------:R-:W-:Y:S02]  /*4af0*/  UIMAD UR7, UR15, UR4, UR14 ;  /* 0x000000040f0772a4 */ /* 0x000fe4000f8e020e */
[----:B------:R-:W-:Y:S02]  /*4b00*/  UIMAD UR4, UR50, UR8, UR13 ;  /* 0x00000008320472a4 */ /* 0x000fe4000f8e020d */
[----:B------:R-:W-:Y:S02]  /*4b10*/  UIMAD UR14, UR5, UR15, UR7 ;  /* 0x0000000f050e72a4 */ /* 0x000fe4000f8e0207 */
[----:B------:R-:W-:Y:S11]  /*4b20*/  UIMAD UR13, UR6, UR50, UR4 ;  /* 0x00000032060d72a4 */ /* 0x000ff6000f8e0204 */
[----:B------:R-:W-:Y:S01]  /*4b30*/  @!UPT UIADD3 URZ, UPT, UPT, URZ, URZ, URZ ;  /* 0x000000fffffff290 */ /* 0x000fe2000fffe0ff */
.L_x_88:
[----:B------:R-:W2:Y:S01]  /*4b40*/  @!UP3 LDCU.128 UR8, c[0x0][0xb10] ;  /* 0x00016200ff08b7ac */ /* 0x000ea20008000c00 */
[C---:B----4-:R-:W-:Y:S02]  /*4b50*/  ISETP.NE.U32.AND P1, PT, R4.reuse, RZ, PT ;  /* 0x000000ff0400720c */ /* 0x050fe40003f25070 */
[----:B------:R-:W-:Y:S02]  /*4b60*/  ISETP.NE.U32.AND P0, PT, R4, RZ, PT ;  /* 0x000000ff0400720c */ /* 0x000fe40003f05070 */
[C---:B------:R-:W-:Y:S02]  /*4b70*/  ISETP.NE.AND.EX P1, PT, R5.reuse, RZ, PT, P1 ;  /* 0x000000ff0500720c */ /* 0x040fe40003f25310 */
[----:B------:R-:W-:Y:S01]  /*4b80*/  ISETP.NE.AND.EX P0, PT, R5, RZ, PT, P0 ;  /* 0x000000ff0500720c */ /* 0x000fe20003f05300 */
[----:B------:R-:W3:Y:S01]  /*4b90*/  @!UP3 LDCU UR5, c[0x0][0xb0c] ;  /* 0x00016180ff05b7ac */ /* 0x000ee20008000800 */
[----:B------:R-:W-:Y:S01]  /*4ba0*/  SHF.L.U32 R9, R15, 0x1f, RZ ;  /* 0x0000001f0f097819 */ /* 0x000fe200000006ff */
[----:B------:R-:W-:Y:S02]  /*4bb0*/  USHF.L.U32 UR42, UR24, 0x7, URZ ;  /* 0x00000007182a7899 */ /* 0x000fe400080006ff */
[----:B------:R-:W-:Y:S02]  /*4bc0*/  USHF.L.U32 UR43, UR20, 0x6, URZ ;  /* 0x00000006142b7899 */ /* 0x000fe400080006ff */
[----:B--2---:R-:W-:Y:S07]  /*4bd0*/  UIMAD.WIDE.U32 UR6, UR14, UR8, URZ ;  /* 0x000000080e0672a5 */ /* 0x004fee000f8e00ff */
[----:B------:R-:W-:Y:S01]  /*4be0*/  @!UP3 UMOV UR4, UR7 ;  /* 0x000000070004bc82 */ /* 0x000fe20008000000 */
[----:B---3--:R-:W-:Y:S02]  /*4bf0*/  @!UP3 UISETP.NE.AND UP0, UPT, UR5, 0x1, UPT ;  /* 0x000000010500b88c */ /* 0x008fe4000bf05270 */
[----:B------:R-:W-:Y:S02]  /*4c00*/  @!UP3 USHF.R.U32.HI UR4, URZ, UR9, UR4 ;  /* 0x00000009ff04b299 */ /* 0x000fe40008011604 */
[----:B------:R-:W-:Y:S02]  /*4c10*/  UIMAD.WIDE.U32 UR6, UR13, UR11, URZ ;  /* 0x0000000b0d0672a5 */ /* 0x000fe4000f8e00ff */
[----:B------:R-:W-:Y:S02]  /*4c20*/  @!UP3 USEL UR8, UR14, UR4, !UP0 ;  /* 0x000000040e08b287 */ /* 0x000fe4000c000000 */
[----:B------:R-:W-:Y:S03]  /*4c30*/  @!UP3 UISETP.NE.AND UP0, UPT, UR10, 0x1, UPT ;  /* 0x000000010a00b88c */ /* 0x000fe6000bf05270 */
[----:B------:R-:W-:Y:S02]  /*4c40*/  @!UP3 UMOV UR6, UR7 ;  /* 0x000000070006bc82 */ /* 0x000fe40008000000 */
[----:B------:R-:W2:Y:S02]  /*4c50*/  @!UP3 LDCU UR4, c[0x0][0xb20] ;  /* 0x00016400ff04b7ac */ /* 0x000ea40008000800 */
[----:B--2---:R-:W-:Y:S04]  /*4c60*/  @!UP3 USHF.R.U32.HI UR6, URZ, UR4, UR6 ;  /* 0x00000004ff06b299 */ /* 0x004fe80008011606 */
[----:B------:R-:W-:Y:S04]  /*4c70*/  @!UP3 USEL UR6, UR13, UR6, !UP0 ;  /* 0x000000060d06b287 */ /* 0x000fe8000c000000 */
[----:B------:R-:W-:Y:S02]  /*4c80*/  @!UP3 UIADD3 UR4, UPT, UPT, -UR8, UR6, URZ ;  /* 0x000000060804b290 */ /* 0x000fe4000fffe1ff */
[----:B------:R-:W-:Y:S02]  /*4c90*/  @!UP3 UIADD3 UR6, UPT, UPT, UR8, -UR6, URZ ;  /* 0x800000060806b290 */ /* 0x000fe4000fffe0ff */
[----:B------:R-:W-:Y:S02]  /*4ca0*/  @!UP3 UIMAD UR14, UR4, UR5, UR14 ;  /* 0x00000005040eb2a4 */ /* 0x000fe4000f8e020e */
[----:B------:R-:W-:Y:S01]  /*4cb0*/  @!UP3 UIMAD UR13, UR6, UR10, UR13 ;  /* 0x0000000a060db2a4 */ /* 0x000fe2000f8e020d */
[----:B------:R-:W-:Y:S11]  /*4cc0*/  BRA.U UP2, `(.L_x_89) ;  /* 0x0000000102107547 */ /* 0x000ff6000b800000 */
[----:B------:R-:W-:Y:S04]  /*4cd0*/  MOV R6, UR46 ;  /* 0x0000002e00067c02 */ /* 0x000fe80008000f00 */
[----:B------:R-:W-:Y:S04]  /*4ce0*/  SHF.L.U32 R6, R6, 0x1f, RZ ;  /* 0x0000001f06067819 */ /* 0x000fe800000006ff */
[----:B------:R-:W2:Y:S02]  /*4cf0*/  SYNCS.PHASECHK.TRANS64.TRYWAIT P2, [UR21+0x98], R6 ;  /* 0x00009806ff0075a7 */ /* 0x000ea40008041115 */
[----:B--2---:R-:W-:Y:S05]  /*4d00*/  @!P2 BRA `(.L_x_90) ;  /* 0x000000480078a947 */ /* 0x004fea0003800000 */
.L_x_89:
[----:B------:R-:W-:Y:S05]  /*4d10*/  @!P1 BRA `(.L_x_91) ;  /* 0x0000000000309947 */ /* 0x000fea0003800000 */
[----:B------:R-:W-:Y:S01]  /*4d20*/  ISETP.NE.U32.AND P1, PT, R2, RZ, PT ;  /* 0x000000ff0200720c */ /* 0x000fe20003f25070 */
[----:B------:R-:W2:Y:S01]  /*4d30*/  LDCU.64 UR4, c[0x0][0x358] ;  /* 0x00006b00ff0477ac */ /* 0x000ea20008000a00 */
[----:B------:R-:W-:Y:S02]  /*4d40*/  IMAD.MOV.U32 R46, RZ, RZ, 0x1 ;  /* 0x00000001ff2e7424 */ /* 0x000fe400078e00ff */
[----:B------:R-:W-:Y:S11]  /*4d50*/  ISETP.NE.AND.EX P1, PT, R3, RZ, PT, P1 ;  /* 0x000000ff0300720c */ /* 0x000ff60003f25310 */
[----:B------:R-:W-:Y:S02]  /*4d60*/  @!UPT UIADD3 URZ, UPT, UPT, URZ, URZ, URZ ;  /* 0x000000fffffff290 */ /* 0x000fe4000fffe0ff */
[----:B------:R-:W3:Y:S01]  /*4d70*/  @P1 LDC.64 R10, c[0x0][0x888] ;  /* 0x00022200ff0a1b82 */ /* 0x000ee20000000a00 */
[----:B-1----:R-:W-:Y:S04]  /*4d80*/  @P1 IMAD R0, R4, UR36, RZ ;  /* 0x0000002404001c24 */ /* 0x002fe8000f8e02ff */
[----:B---3--:R-:W-:Y:S04]  /*4d90*/  @P1 IMAD.WIDE R10, R0, 0x4, R10 ;  /* 0x00000004000a1825 */ /* 0x008fe800078e020a */
[----:B------:R-:W-:Y:S01]  /*4da0*/  HFMA2 R0, -RZ, RZ, 0, 5.9604644775390625e-08 ;  /* 0x00000001ff007431 */ /* 0x000fe200000001ff */
[----:B--2--5:R2:W5:Y:S04]  /*4db0*/  @P1 LDG.E R27, desc[UR4][R10.64] ;  /* 0x000000040a1b1981 */ /* 0x024568000c1e1900 */
[----:B------:R-:W-:Y:S01]  /*4dc0*/  @!P1 PRMT R46, R0, 0x7610, R46 ;  /* 0x00007610002e9816 */ /* 0x000fe2000000002e */
[----:B--2---:R-:W3:Y:S06]  /*4dd0*/  @!P1 LDC R27, c[0x0][0x880] ;  /* 0x00022000ff1b9b82 */ /* 0x004eec0000000800 */
.L_x_91:
[----:B---3-5:R-:W-:Y:S01]  /*4de0*/  @!P0 FSETP.EQ.AND P1, PT, R27, RZ, PT ;  /* 0x000000ff1b00820b */ /* 0x028fe20003f22000 */
[----:B------:R-:W-:Y:S01]  /*4df0*/  @!UPT UIADD3 URZ, UPT, UPT, URZ, URZ, URZ ;  /* 0x000000fffffff290 */ /* 0x000fe2000fffe0ff */
[----:B------:R-:W-:Y:S11]  /*4e00*/  @!P0 BRA `(.L_x_92) ;  /* 0x0000000000188947 */ /* 0x000ff60003800000 */
[----:B------:R-:W-:Y:S02]  /*4e10*/  LOP3.LUT P0, RZ, R46, 0xff, RZ, 0xc0, !PT ;  /* 0x000000ff2eff7812 */ /* 0x000fe4000780c0ff */
[----:B------:R-:W-:Y:S04]  /*4e20*/  ISETP.NE.U32.AND P1, PT, R2, RZ, PT ;  /* 0x000000ff0200720c */ /* 0x000fe80003f25070 */
[----:B------:R-:W-:Y:S04]  /*4e30*/  ISETP.NE.AND.EX P1, PT, R3, RZ, PT, P1 ;  /* 0x000000ff0300720c */ /* 0x000fe80003f25310 */
[----:B------:R-:W-:Y:S03]  /*4e40*/  PLOP3.LUT P1, PT, P1, PT, PT, 0x8, 0x80 ;  /* 0x000000000080781c */ /* 0x000fe60000f2e170 */
[----:B------:R-:W-:Y:S11]  /*4e50*/  @P0 FSETP.EQ.AND P1, PT, R27, RZ, PT ;  /* 0x000000ff1b00020b */ /* 0x000ff60003f22000 */
[----:B------:R-:W-:Y:S02]  /*4e60*/  @!UPT UIADD3 URZ, UPT, UPT, URZ, URZ, URZ ;  /* 0x000000fffffff290 */ /* 0x000fe4000fffe0ff */
.L_x_92:
[----:B------:R-:W2:Y:S01]  /*4e70*/  SYNCS.PHASECHK.TRANS64.TRYWAIT P2, [UR21+0x70], R9 ;  /* 0x00007009ff0075a7 */ /* 0x000ea20008041115 */
[----:B------:R-:W-:Y:S04]  /*4e80*/  ELECT P0, URZ, PT ;  /* 0x0000000000ff782f */ /* 0x000fe80003800000 */
[----:B------:R-:W-:Y:S11]  /*4e90*/  PLOP3.LUT P1, PT, P1, P0, PT, 0xf2, 0x2f ;  /* 0x00000000002f781c */ /* 0x000ff60000f21e72 */
[----:B------:R-:W-:Y:S02]  /*4ea0*/  @!UPT UIADD3 URZ, UPT, UPT, URZ, URZ, URZ ;  /* 0x000000fffffff290 */ /* 0x000fe4000fffe0ff */
[----:B------:R-:W-:Y:S05]  /*4eb0*/  @!P1 IADD3 R8, P0, PT, R16, 0x580, RZ ;  /* 0x0000058010089810 */ /* 0x000fea0007f1e0ff */
[----:B-1----:R-:W-:Y:S01]  /*4ec0*/  @!P1 IMAD.X R6, RZ, RZ, R17, P0 ;  /* 0x000000ffff069224 */ /* 0x002fe200000e0611 */
[----:B--2---:R-:W-:Y:S07]  /*4ed0*/  @!P2 BRA `(.L_x_93) ;  /* 0x00000048001ca947 */ /* 0x004fee0003800000 */
.L_x_185:
[----:B------:R-:W-:Y:S01]  /*4ee0*/  @!P1 R2UR UR5, R8 ;  /* 0x00000000080592ca */ /* 0x000fe200000e0000 */
[----:B------:R-:W-:Y:S01]  /*4ef0*/  VOTEU.ALL UP0, P1 ;  /* 0x0000000000ff7886 */ /* 0x000fe20000800000 */
[----:B------:R-:W-:Y:S01]  /*4f00*/  @!P1 R2UR UR4, R6 ;  /* 0x00000000060492ca */ /* 0x000fe200000e0000 */
[----:B------:R-:W-:Y:S01]  /*4f10*/  UMOV UR16, 0x0 ;  /* 0x0000000000107882 */ /* 0x000fe20000000000 */
[----:B------:R-:W-:Y:S01]  /*4f20*/  UMOV UR17, 0x10000000 ;  /* 0x1000000000117882 */ /* 0x000fe20000000000 */
[----:B------:R-:W-:Y:S01]  /*4f30*/  UMOV UR44, UR36 ;  /* 0x00000024002c7c82 */ /* 0x000fe20008000000 */
[----:B------:R-:W-:Y:S01]  /*4f40*/  @!UP0 UIADD3 UR40, UPT, UPT, UR21, 0x200, URZ ;  /* 0x0000020015288890 */ /* 0x000fe2000fffe0ff */
[----:B-1----:R-:W-:Y:S01]  /*4f50*/  @!P1 IMAD.MOV.U32 R0, RZ, RZ, 0x1000 ;  /* 0x00001000ff009424 */ /* 0x002fe200078e00ff */
[----:B------:R-:W-:Y:S01]  /*4f60*/  @!UP0 UIADD3 UR10, UPT, UPT, UR42, 0x40, URZ ;  /* 0x000000402a0a8890 */ /* 0x000fe2000fffe0ff */
[----:B------:R-:W-:Y:S01]  /*4f70*/  @!P1 IADD3 R8, P0, PT, R16, 0x580, RZ ;  /* 0x0000058010089810 */ /* 0x000fe20007f1e0ff */
[----:B------:R-:W-:Y:S01]  /*4f80*/  @!UP0 UIADD3 UR8, UPT, UPT, UR21, 0xa00, URZ ;  /* 0x00000a0015088890 */ /* 0x000fe2000fffe0ff */
[----:B------:R-:W-:Y:S02]  /*4f90*/  VOTEU.ALL UP0, P1 ;  /* 0x0000000000ff7886 */ /* 0x000fe40000800000 */
[----:B------:R-:W-:Y:S01]  /*4fa0*/  IMAD.U32 R10, RZ, RZ, UR5 ;  /* 0x00000005ff0a7e24 */ /* 0x000fe2000f8e00ff */
[----:B------:R-:W-:Y:S01]  /*4fb0*/  UMOV UR9, UR41 ;  /* 0x0000002900097c82 */ /* 0x000fe20008000000 */
[----:B------:R-:W-:Y:S01]  /*4fc0*/  IMAD.U32 R11, RZ, RZ, UR4 ;  /* 0x00000004ff0b7e24 */ /* 0x000fe2000f8e00ff */
[----:B------:R-:W-:Y:S01]  /*4fd0*/  UMOV UR11, UR43 ;  /* 0x0000002b000b7c82 */ /* 0x000fe20008000000 */
[----:B------:R-:W-:Y:S01]  /*4fe0*/  UMOV UR12, UR36 ;  /* 0x00000024000c7c82 */ /* 0x000fe20008000000 */
[----:B------:R-:W-:Y:S01]  /*4ff0*/  @!P1 R2UR UR4, R10 ;  /* 0x000000000a0492ca */ /* 0x000fe200000e0000 */
[----:B------:R-:W-:Y:S01]  /*5000*/  UPRMT UR6, UR47, 0x654, UR41 ;  /* 0x000006542f067896 */ /* 0x000fe20008000029 */
[----:B------:R-:W-:Y:S01]  /*5010*/  @!P1 R2UR UR5, R11 ;  /* 0x000000000b0592ca */ /* 0x000fe200000e0000 */
[----:B------:R-:W-:Y:S11]  /*5020*/  @!P1 IMAD.X R6, RZ, RZ, R17, P0 ;  /* 0x000000ffff069224 */ /* 0x000ff600000e0611 */
[----:B------:R-:W-:Y:S01]  /*5030*/  @!UPT UIADD3 URZ, UPT, UPT, URZ, URZ, URZ ;  /* 0x000000fffffff290 */ /* 0x000fe2000fffe0ff */
[----:B------:R1:W-:Y:S01]  /*5040*/  @!UP0 UTMALDG.3D [UR40], [UR4], desc[UR16] ;  /* 0x00001028040085b4 */ /* 0x0003e20008011000 */
[----:B------:R-:W-:Y:S05]  /*5050*/  VOTEU.ALL UP0, P1 ;  /* 0x0000000000ff7886 */ /* 0x000fea0000800000 */
[----:B------:R1:W-:Y:S01]  /*5060*/  @!UP0 UTMALDG.3D [UR8], [UR4], desc[UR16] ;  /* 0x00001008040085b4 */ /* 0x0003e20008011000 */
[----:B------:R1:W-:Y:S01]  /*5070*/  @!P1 SYNCS.ARRIVE.TRANS64.RED.A0TR RZ, [UR21+0x50], R0 ;  /* 0x00005000ffff99a7 */ /* 0x0003e20008300415 */
[----:B------:R-:W-:Y:S01]  /*5080*/  SYNCS.ARRIVE.TRANS64.RED.A1T0 RZ, [UR6], RZ ;  /* 0x000000ffffff79a7 */ /* 0x000fe20008100406 */
[----:B------:R-:W2:Y:S02]  /*5090*/  SYNCS.PHASECHK.TRANS64.TRYWAIT P2, [UR21+0x78], R9 ;  /* 0x00007809ff0075a7 */ /* 0x000ea40008041115 */
[----:B-12---:R-:W-:Y:S05]  /*50a0*/  @!P2 BRA `(.L_x_94) ;  /* 0x0000004400c0a947 */ /* 0x006fea0003800000 */
.L_x_187:
        /* <DEDUP_REMOVED lines=10> */
[----:B------:R-:W-:Y:S02]  /*5150*/  @!UP0 UIADD3 UR10, UPT, UPT, UR42, 0x50, URZ ;  /* 0x000000502a0a8890 */ /* 0x000fe4000fffe0ff */
[----:B------:R-:W-:Y:S01]  /*5160*/  @!UP0 UIADD3 UR8, UPT, UPT, UR21, 0x1a00, URZ ;  /* 0x00001a0015088890 */ /* 0x000fe2000fffe0ff */
[----:B------:R-:W-:Y:S01]  /*5170*/  IMAD.U32 R10, RZ, RZ, UR5 ;  /* 0x00000005ff0a7e24 */ /* 0x000fe2000f8e00ff */
[----:B------:R-:W-:Y:S01]  /*5180*/  VOTEU.ALL UP0, P1 ;  /* 0x0000000000ff7886 */ /* 0x000fe20000800000 */
[----:B------:R-:W-:Y:S01]  /*5190*/  IMAD.U32 R11, RZ, RZ, UR4 ;  /* 0x00000004ff0b7e24 */ /* 0x000fe2000f8e00ff */
[----:B------:R-:W-:Y:S01]  /*51a0*/  UMOV UR9, UR33 ;  /* 0x0000002100097c82 */ /* 0x000fe20008000000 */
[----:B------:R-:W-:Y:S01]  /*51b0*/  UMOV UR11, UR43 ;  /* 0x0000002b000b7c82 */ /* 0x000fe20008000000 */
[----:B------:R-:W-:Y:S01]  /*51c0*/  @!P1 R2UR UR4, R10 ;  /* 0x000000000a0492ca */ /* 0x000fe200000e0000 */
[----:B------:R-:W-:Y:S01]  /*51d0*/  UMOV UR12, UR36 ;  /* 0x00000024000c7c82 */ /* 0x000fe20008000000 */
[----:B------:R-:W-:Y:S01]  /*51e0*/  @!P1 R2UR UR5, R11 ;  /* 0x000000000b0592ca */ /* 0x000fe200000e0000 */
[----:B------:R-:W-:Y:S01]  /*51f0*/  UPRMT UR6, UR47, 0x654, UR33 ;  /* 0x000006542f067896 */ /* 0x000fe20008000021 */
[----:B------:R-:W-:Y:S11]  /*5200*/  @!P1 IMAD.X R6, RZ, RZ, R17, P0 ;  /* 0x000000ffff069224 */ /* 0x000ff600000e0611 */
[----:B------:R1:W-:Y:S01]  /*5210*/  @!UP0 UTMALDG.3D [UR32], [UR4], desc[UR16] ;  /* 0x00001020040085b4 */ /* 0x0003e20008011000 */
[----:B------:R-:W-:Y:S05]  /*5220*/  VOTEU.ALL UP0, P1 ;  /* 0x0000000000ff7886 */ /* 0x000fea0000800000 */
[----:B------:R1:W-:Y:S01]  /*5230*/  @!UP0 UTMALDG.3D [UR8], [UR4], desc[UR16] ;  /* 0x00001008040085b4 */ /* 0x0003e20008011000 */
[----:B------:R1:W-:Y:S01]  /*5240*/  @!P1 SYNCS.ARRIVE.TRANS64.RED.A0TR RZ, [UR21+0x58], R0 ;  /* 0x00005800ffff99a7 */ /* 0x0003e20008300415 */
[----:B------:R-:W-:Y:S01]  /*5250*/  SYNCS.ARRIVE.TRANS64.RED.A1T0 RZ, [UR6], RZ ;  /* 0x000000ffffff79a7 */ /* 0x000fe20008100406 */
[----:B------:R-:W2:Y:S02]  /*5260*/  SYNCS.PHASECHK.TRANS64.TRYWAIT P2, [UR21+0x80], R9 ;  /* 0x00008009ff0075a7 */ /* 0x000ea40008041115 */
[----:B-12---:R-:W-:Y:S05]  /*5270*/  @!P2 BRA `(.L_x_95) ;  /* 0x000000440064a947 */ /* 0x006fea0003800000 */
.L_x_189:
        /* <DEDUP_REMOVED lines=9> */
[----:B------:R-:W-:Y:S01]  /*5310*/  VIADD R14, R14, 0x1 ;  /* 0x000000010e0e7836 */ /* 0x000fe20000000000 */
        /* <DEDUP_REMOVED lines=10> */
[----:B------:R-:W-:Y:S01]  /*53c0*/  UMOV UR12, UR36 ;  /* 0x00000024000c7c82 */ /* 0x000fe20008000000 */
[----:B------:R-:W-:Y:S11]  /*53d0*/  UPRMT UR6, UR47, 0x654, UR25 ;  /* 0x000006542f067896 */ /* 0x000ff60008000019 */
[----:B------:R1:W-:Y:S01]  /*53e0*/  @!UP0 UTMALDG.3D [UR24], [UR4], desc[UR16] ;  /* 0x00001018040085b4 */ /* 0x0003e20008011000 */
[----:B------:R-:W-:Y:S05]  /*53f0*/  VOTEU.ALL UP0, P1 ;  /* 0x0000000000ff7886 */ /* 0x000fea0000800000 */
[----:B------:R1:W-:Y:S01]  /*5400*/  @!UP0 UTMALDG.3D [UR8], [UR4], desc[UR16] ;  /* 0x00001008040085b4 */ /* 0x0003e20008011000 */
[----:B------:R1:W-:Y:S01]  /*5410*/  @!P1 SYNCS.ARRIVE.TRANS64.RED.A0TR RZ, [UR21+0x60], R0 ;  /* 0x00006000ffff99a7 */ /* 0x0003e20008300415 */
[----:B------:R-:W-:Y:S01]  /*5420*/  SYNCS.ARRIVE.TRANS64.RED.A1T0 RZ, [UR6], RZ ;  /* 0x000000ffffff79a7 */ /* 0x000fe20008100406 */
[----:B------:R-:W2:Y:S02]  /*5430*/  SYNCS.PHASECHK.TRANS64.TRYWAIT P0, [UR21+0x88], R9 ;  /* 0x00008809ff0075a7 */ /* 0x000ea40008001115 */
[----:B-12---:R-:W-:Y:S05]  /*5440*/  @!P0 BRA `(.L_x_96) ;  /* 0x0000004400088947 */ /* 0x006fea0003800000 */
.L_x_191:
[----:B------:R-:W-:Y:S01]  /*5450*/  UIADD3 UR24, UPT, UPT, UR13, UR63, URZ ;  /* 0x0000003f0d187290 */ /* 0x000fe2000fffe0ff */
[----:B------:R-:W-:Y:S01]  /*5460*/  @!P1 IADD3 R6, P0, PT, R16, 0x580, RZ ;  /* 0x0000058010069810 */ /* 0x000fe20007f1e0ff */
[----:B------:R-:W-:Y:S01]  /*5470*/  UPLOP3.LUT UP2, UPT, UPT, UPT, UPT, 0x80, 0x8 ;  /* 0x000000000008789c */ /* 0x000fe20003f4f070 */
[----:B------:R-:W-:Y:S01]  /*5480*/  R2UR UR26, R50 ;  /* 0x00000000321a72ca */ /* 0x000fe200000e0000 */
[----:B------:R-:W-:Y:S01]  /*5490*/  VOTEU.ALL UP0, P1 ;  /* 0x0000000000ff7886 */ /* 0x000fe20000800000 */
[----:B------:R-:W-:Y:S01]  /*54a0*/  @!P1 R2UR UR5, R6 ;  /* 0x00000000060592ca */ /* 0x000fe200000e0000 */
[----:B-1----:R-:W-:Y:S01]  /*54b0*/  @!P1 IMAD.X R0, RZ, RZ, R17, P0 ;  /* 0x000000ffff009224 */ /* 0x002fe200000e0611 */
[----:B------:R-:W-:Y:S01]  /*54c0*/  UMOV UR6, 0x0 ;  /* 0x0000000000067882 */ /* 0x000fe20000000000 */
[----:B------:R-:W-:Y:S01]  /*54d0*/  UMOV UR7, 0x10000000 ;  /* 0x1000000000077882 */ /* 0x000fe20000000000 */
[----:B------:R-:W-:Y:S01]  /*54e0*/  @!UP0 UIADD3 UR18, UPT, UPT, UR42, 0x30, URZ ;  /* 0x000000302a128890 */ /* 0x000fe2000fffe0ff */
[----:B------:R-:W-:Y:S01]  /*54f0*/  ISETP.NE.AND P0, PT, R14, 0x2, PT ;  /* 0x000000020e00780c */ /* 0x000fe20003f05270 */
[----:B------:R-:W-:Y:S01]  /*5500*/  @!UP0 UIADD3 UR16, UPT, UPT, UR21, 0x3200, URZ ;  /* 0x0000320015108890 */ /* 0x000fe2000fffe0ff */
[----:B------:R-:W-:Y:S01]  /*5510*/  @!P1 R2UR UR4, R0 ;  /* 0x00000000000492ca */ /* 0x000fe200000e0000 */
[----:B------:R-:W-:Y:S01]  /*5520*/  @!UP0 UIADD3 UR17, UPT, UPT, UR21, 0x68, URZ ;  /* 0x0000006815118890 */ /* 0x000fe2000fffe0ff */
[----:B------:R-:W-:Y:S01]  /*5530*/  SEL R0, RZ, 0x1, P0 ;  /* 0x00000001ff007807 */ /* 0x000fe20000000000 */
[----:B------:R-:W-:Y:S01]  /*5540*/  @!UP0 UIADD3 UR10, UPT, UPT, UR42, 0x70, URZ ;  /* 0x000000702a0a8890 */ /* 0x000fe2000fffe0ff */
[----:B------:R-:W-:Y:S01]  /*5550*/  LOP3.LUT R15, R15, 0x1, RZ, 0x3c, !PT ;  /* 0x000000010f0f7812 */ /* 0x000fe200078e3cff */
[----:B------:R-:W-:Y:S01]  /*5560*/  @!UP0 UIADD3 UR8, UPT, UPT, UR21, 0x3a00, URZ ;  /* 0x00003a0015088890 */ /* 0x000fe2000fffe0ff */
[----:B------:R-:W-:Y:S01]  /*5570*/  IMAD.U32 R8, RZ, RZ, UR5 ;  /* 0x00000005ff087e24 */ /* 0x000fe2000f8e00ff */
[----:B------:R-:W-:Y:S01]  /*5580*/  VOTEU.ALL UP0, P1 ;  /* 0x0000000000ff7886 */ /* 0x000fe20000800000 */
[----:B------:R-:W-:Y:S01]  /*5590*/  UMOV UR19, UR43 ;  /* 0x0000002b00137c82 */ /* 0x000fe20008000000 */
[----:B------:R-:W-:Y:S01]  /*55a0*/  UMOV UR20, UR36 ;  /* 0x0000002400147c82 */ /* 0x000fe20008000000 */
[----:B------:R-:W-:Y:S01]  /*55b0*/  UMOV UR11, UR43 ;  /* 0x0000002b000b7c82 */ /* 0x000fe20008000000 */
[----:B------:R-:W-:Y:S01]  /*55c0*/  UMOV UR12, UR36 ;  /* 0x00000024000c7c82 */ /* 0x000fe20008000000 */
[----:B------:R-:W-:Y:S01]  /*55d0*/  UMOV UR9, UR17 ;  /* 0x0000001100097c82 */ /* 0x000fe20008000000 */
[----:B------:R-:W-:Y:S01]  /*55e0*/  IMAD.U32 R9, RZ, RZ, UR4 ;  /* 0x00000004ff097e24 */ /* 0x000fe2000f8e00ff */
[----:B------:R-:W-:Y:S01]  /*55f0*/  @!P1 R2UR UR4, R8 ;  /* 0x00000000080492ca */ /* 0x000fe200000e0000 */
[----:B------:R-:W-:Y:S01]  /*5600*/  UMOV UR36, UR29 ;  /* 0x0000001d00247c82 */ /* 0x000fe20008000000 */
[----:B------:R-:W-:Y:S02]  /*5610*/  LOP3.LUT R13, R13, R0, RZ, 0x3c, !PT ;  /* 0x000000000d0d7212 */ /* 0x000fe400078e3cff */
[----:B------:R-:W-:Y:S02]  /*5620*/  @!P1 R2UR UR5, R9 ;  /* 0x00000000090592ca */ /* 0x000fe400000e0000 */
[----:B------:R-:W-:Y:S11]  /*5630*/  SEL R14, R14, RZ, P0 ;  /* 0x000000ff0e0e7207 */ /* 0x000ff60000000000 */
[----:B------:R1:W-:Y:S01]  /*5640*/  @!UP0 UTMALDG.3D [UR16], [UR4], desc[UR6] ;  /* 0x00000610040085b4 */ /* 0x0003e20008011000 */
[----:B------:R-:W-:Y:S05]  /*5650*/  VOTEU.ALL UP0, P1 ;  /* 0x0000000000ff7886 */ /* 0x000fea0000800000 */
[----:B------:R2:W-:Y:S01]  /*5660*/  @!UP0 UTMALDG.3D [UR8], [UR4], desc[UR6] ;  /* 0x00000608040085b4 */ /* 0x0005e20008011000 */
[----:B------:R2:W-:Y:S01]  /*5670*/  @!P1 SYNCS.ARRIVE.TRANS64.RED.A0TR RZ, [UR21+0x68], R7 ;  /* 0x00006807ffff99a7 */ /* 0x0005e20008300415 */
[----:B------:R-:W-:Y:S01]  /*5680*/  SYNCS.ARRIVE.TRANS64.RED.A1T0 RZ, [UR37], RZ ;  /* 0x000000ffffff79a7 */ /* 0x000fe20008100425 */
[----:B-1----:R-:W-:Y:S01]  /*5690*/  UIADD3 UR20, UPT, UPT, UR14, UR26, URZ ;  /* 0x0000001a0e147290 */ /* 0x002fe2000fffe0ff */
[----:B------:R-:W-:Y:S11]  /*56a0*/  BRA.U UP1, `(.L_x_97) ;  /* 0xfffffff101047547 */ /* 0x000ff6000b83ffff */
[----:B------:R-:W-:-:S04]  /*56b0*/  SHF.L.U32 R2, R15, 0x1f, RZ ;  /* 0x0000001f0f027819 */ /* 0x000fc800000006ff */
[----:B------:R-:W1:Y:S02]  /*56c0*/  SYNCS.PHASECHK.TRANS64.TRYWAIT P0, [UR21+0x70], R2 ;  /* 0x00007002ff0075a7 */ /* 0x000e640008001115 */
[----:B-1----:R-:W-:Y:S05]  /*56d0*/  @!P0 BRA `(.L_x_98) ;  /* 0x00000040007c8947 */ /* 0x002fea0003800000 */
.L_x_193:
[----:B------:R-:W3:Y:S02]  /*56e0*/  SYNCS.PHASECHK.TRANS64.TRYWAIT P0, [UR21+0x78], R2 ;  /* 0x00007802ff0075a7 */ /* 0x000ee40008001115 */
[----:B---3--:R-:W-:Y:S05]  /*56f0*/  @!P0 BRA `(.L_x_99) ;  /* 0x00000040008c8947 */ /* 0x008fea0003800000 */
.L_x_195:
[----:B------:R-:W3:Y:S02]  /*5700*/  SYNCS.PHASECHK.TRANS64.TRYWAIT P0, [UR21+0x80], R2 ;  /* 0x00008002ff0075a7 */ /* 0x000ee40008001115 */
[----:B---3--:R-:W-:Y:S05]  /*5710*/  @!P0 BRA `(.L_x_100) ;  /* 0x00000040009c8947 */ /* 0x008fea0003800000 */
.L_x_197:
[----:B-1----:R-:W-:-:S07]  /*5720*/  MOV R0, UR21 ;  /* 0x0000001500007c02 */ /* 0x002fce0008000f00 */
.L_x_101:
[----:B-1----:R-:W-:-:S04]  /*5730*/  SHF.L.U32 R2, R15, 0x1f, RZ ;  /* 0x0000001f0f027819 */ /* 0x002fc800000006ff */
[----:B------:R1:W3:Y:S03]  /*5740*/  SYNCS.PHASECHK.TRANS64.TRYWAIT P0, [R0+URZ+0x88], R2 ;  /* 0x00008802000075a7 */ /* 0x0002e600080011ff */
[----:B---3--:R-:W-:Y:S05]  /*5750*/  @!P0 NANOSLEEP.SYNCS 0x989680 ;  /* 0x009896800000895d */ /* 0x008fea0003900000 */
[----:B------:R-:W3:Y:S02]  /*5760*/  @!P0 SYNCS.PHASECHK.TRANS64 P0, [R0+URZ+0x88], R2 ;  /* 0x00008802000085a7 */ /* 0x000ee400080010ff */
[----:B--23--:R-:W-:Y:S05]  /*5770*/  @P0 EXIT ;  /* 0x000000000000094d */ /* 0x00cfea0003800000 */
[----:B------:R-:W-:Y:S05]  /*5780*/  BRA `(.L_x_101) ;  /* 0xfffffffc00e87947 */ /* 0x000fea000383ffff */
.L_x_86:
[----:B------:R-:W-:-:S06]  /*5790*/  UISETP.GE.AND UP0, UPT, UR25, 0x4, UPT ;  /* 0x000000041900788c */ /* 0x000fcc000bf06270 */
[----:B------:R-:W-:-:S13]  /*57a0*/  PLOP3.LUT P0, PT, PT, PT, UP0, 0x80, 0x8 ;  /* 0x000000000008781c */ /* 0x000fda0003f0f008 */
[----:B------:R-:W-:Y:S05]  /*57b0*/  @!P0 EXIT ;  /* 0x000000000000894d */ /* 0x000fea0003800000 */
[----:B------:R-:W-:Y:S01]  /*57c0*/  BAR.SYNC.DEFER_BLOCKING 0x6, 0xa0 ;  /* 0x0182800000007b1d */ /* 0x000fe20000010000 */
[C---:B------:R-:W-:Y:S01]  /*57d0*/  IMAD.SHL.U32 R45, R60.reuse, 0x10, RZ ;  /* 0x000000103c2d7824 */ /* 0x040fe200078e00ff */
[C---:B------:R-:W-:Y:S01]  /*57e0*/  SHF.L.U32 R3, R47.reuse, 0x15, RZ ;  /* 0x000000152f037819 */ /* 0x040fe200000006ff */
[C---:B------:R-:W-:Y:S02]  /*57f0*/  IMAD.U32 R23, R60.reuse, 0x10000, RZ ;  /* 0x000100003c177824 */ /* 0x040fe400078e00ff */
[----:B------:R-:W-:Y:S02]  /*5800*/  HFMA2 R59, -RZ, RZ, 0, 5.9604644775390625e-08 ;  /* 0x00000001ff3b7431 */ /* 0x000fe400000001ff */
[----:B------:R-:W-:Y:S01]  /*5810*/  IMAD.SHL.U32 R2, R60, 0x2, RZ ;  /* 0x000000023c027824 */ /* 0x000fe200078e00ff */
[----:B------:R-:W-:Y:S01]  /*5820*/  UMOV UR43, 0x400 ;  /* 0x00000400002b7882 */ /* 0x000fe20000000000 */
[----:B------:R-:W1:Y:S01]  /*5830*/  LDCU.64 UR4, c[0x0][0x890] ;  /* 0x00011200ff0477ac */ /* 0x000e620008000a00 */
[----:B------:R-:W2:Y:S01]  /*5840*/  LDC.64 R42, c[0x0][0x8b0] ;  /* 0x00022c00ff2a7b82 */ /* 0x000ea20000000a00 */
[----:B------:R-:W-:Y:S01]  /*5850*/  IMAD.SHL.U32 R6, R47, 0x200, RZ ;  /* 0x000002002f067824 */ /* 0x000fe200078e00ff */
[C---:B------:R-:W-:Y:S01]  /*5860*/  LOP3.LUT R7, R45.reuse, 0x40, RZ, 0xc0, !PT ;  /* 0x000000402d077812 */ /* 0x040fe200078ec0ff */
[----:B------:R-:W-:Y:S01]  /*5870*/  ULEA UR43, UR47, UR43, 0x18 ;  /* 0x0000002b2f2b7291 */ /* 0x000fe2000f8ec0ff */
[----:B------:R-:W-:Y:S01]  /*5880*/  LOP3.LUT R44, R45, 0x5b0, RZ, 0xc0, !PT ;  /* 0x000005b02d2c7812 */ /* 0x000fe200078ec0ff */
[----:B------:R-:W-:Y:S01]  /*5890*/  IMAD.MOV.U32 R22, RZ, RZ, RZ ;  /* 0x000000ffff167224 */ /* 0x000fe200078e00ff */
[----:B------:R-:W-:Y:S01]  /*58a0*/  LOP3.LUT R3, R3, 0x200000, RZ, 0xc0, !PT ;  /* 0x0020000003037812 */ /* 0x000fe200078ec0ff */
[----:B------:R-:W-:Y:S01]  /*58b0*/  IMAD.MOV.U32 R58, RZ, RZ, RZ ;  /* 0x000000ffff3a7224 */ /* 0x000fe200078e00ff */
[----:B------:R-:W3:Y:S01]  /*58c0*/  LDC.64 R40, c[0x0][0x8a8] ;  /* 0x00022a00ff287b82 */ /* 0x000ee20000000a00 */
[----:B------:R-:W-:Y:S01]  /*58d0*/  LOP3.LUT R2, R7, 0x8, R2, 0xf8, !PT ;  /* 0x0000000807027812 */ /* 0x000fe200078ef802 */
[----:B------:R-:W-:Y:S01]  /*58e0*/  IMAD.MOV.U32 R55, RZ, RZ, RZ ;  /* 0x000000ffff377224 */ /* 0x000fe200078e00ff */
[----:B------:R-:W-:Y:S01]  /*58f0*/  LOP3.LUT R44, R44, 0x200, R6, 0xf8, !PT ;  /* 0x000002002c2c7812 */ /* 0x000fe200078ef806 */
[----:B------:R-:W4:Y:S01]  /*5900*/  LDCU UR60, c[0x0][0x370] ;  /* 0x00006e00ff3c77ac */ /* 0x000f220008000800 */
[----:B------:R-:W-:-:S02]  /*5910*/  LOP3.LUT R23, R3, 0x400000, R23, 0xf8, !PT ;  /* 0x0040000003177812 */ /* 0x000fc400078ef817 */
[----:B------:R-:W-:Y:S01]  /*5920*/  LOP3.LUT P0, RZ, R45, 0x40, RZ, 0xc0, !PT ;  /* 0x000000402dff7812 */ /* 0x000fe2000780c0ff */
[----:B------:R-:W4:Y:S01]  /*5930*/  LDS R0, [UR43+0x150] ;  /* 0x0001502bff007984 */ /* 0x000f220008000800 */
[----:B-1----:R-:W-:Y:S01]  /*5940*/  IMAD.U32 R49, RZ, RZ, UR4 ;  /* 0x00000004ff317e24 */ /* 0x002fe2000f8e00ff */
[----:B------:R-:W-:Y:S01]  /*5950*/  UIADD3 UR4, UPT, UPT, UR43, 0x200, URZ ;  /* 0x000002002b047890 */ /* 0x000fe2000fffe0ff */
[----:B------:R-:W-:Y:S01]  /*5960*/  LOP3.LUT R44, R44, R2, RZ, 0xfc, !PT ;  /* 0x000000022c2c7212 */ /* 0x000fe200078efcff */
[----:B------:R-:W-:Y:S01]  /*5970*/  IMAD.U32 R48, RZ, RZ, UR5 ;  /* 0x00000005ff307e24 */ /* 0x000fe2000f8e00ff */
[----:B------:R-:W-:Y:S01]  /*5980*/  P2R R2, PR, RZ, 0x1 ;  /* 0x00000001ff027803 */ /* 0x000fe20000000000 */
[----:B------:R-:W1:Y:S01]  /*5990*/  LDCU UR42, c[0x0][0xb0c] ;  /* 0x00016180ff2a77ac */ /* 0x000e620008000800 */
[----:B------:R-:W-:Y:S01]  /*59a0*/  LOP3.LUT R60, R60, 0x60, RZ, 0xc0, !PT ;  /* 0x000000603c3c7812 */ /* 0x000fe200078ec0ff */
[----:B------:R-:W-:Y:S01]  /*59b0*/  IMAD.U32 R52, RZ, RZ, UR4 ;  /* 0x00000004ff347e24 */ /* 0x000fe2000f8e00ff */
[----:B------:R-:W-:Y:S01]  /*59c0*/  MOV R57, RZ ;  /* 0x000000ff00397202 */ /* 0x000fe20000000f00 */
[----:B------:R-:W1:Y:S01]  /*59d0*/  LDCU UR39, c[0x0][0xb30] ;  /* 0x00016600ff2777ac */ /* 0x000e620008000800 */
[----:B------:R-:W1:Y:S01]  /*59e0*/  LDCU.64 UR54, c[0x0][0x888] ;  /* 0x00011100ff3677ac */ /* 0x000e620008000a00 */
[----:B------:R-:W1:Y:S01]  /*59f0*/  LDCU.64 UR40, c[0x0][0xb28] ;  /* 0x00016500ff2877ac */ /* 0x000e620008000a00 */
[----:B------:R-:W1:Y:S01]  /*5a00*/  LDCU.128 UR56, c[0x0][0xb10] ;  /* 0x00016200ff3877ac */ /* 0x000e620008000c00 */
[----:B------:R-:W1:Y:S01]  /*5a10*/  LDCU UR53, c[0x0][0x374] ;  /* 0x00006e80ff3577ac */ /* 0x000e620008000800 */
[----:B------:R-:W-:Y:S01]  /*5a20*/  UMOV UR52, URZ ;  /* 0x000000ff00347c82 */ /* 0x000fe20008000000 */
[----:B------:R-:W-:Y:S01]  /*5a30*/  UMOV UR46, URZ ;  /* 0x000000ff002e7c82 */ /* 0x000fe20008000000 */
[----:B-1234-:R-:W-:-:S07]  /*5a40*/  IMAD.IADD R23, R0, 0x1, R23 ;  /* 0x0000000100177824 */ /* 0x01efce00078e0217 */
.L_x_145:
[----:B------:R-:W-:Y:S02]  /*5a50*/  LEA R3, R55, UR43, 0x3 ;  /* 0x0000002b37037c11 */ /* 0x000fe4000f8e18ff */
[----:B------:R-:W-:Y:S02]  /*5a60*/  SHF.L.U32 R0, R57, 0x1f, RZ ;  /* 0x0000001f39007819 */ /* 0x000fe400000006ff */
[----:B-1----:R-:W-:Y:S02]  /*5a70*/  LEA R4, R55, UR43, 0x4 ;  /* 0x0000002b37047c11 */ /* 0x002fe4000f8e20ff */
[----:B------:R-:W1:Y:S02]  /*5a80*/  SYNCS.PHASECHK.TRANS64.TRYWAIT P0, [R3+URZ+0xa0], R0 ;  /* 0x0000a000030075a7 */ /* 0x000e6400080011ff */
[----:B-1----:R-:W-:Y:S05]  /*5a90*/  @!P0 BRA `(.L_x_102) ;  /* 0x0000003c00d48947 */ /* 0x002fea0003800000 */
.L_x_198:
        /* <DEDUP_REMOVED lines=8> */
[----:B--2---:R-:W-:Y:S11]  /*5b20*/  LOP3.LUT P0, RZ, R6, 0x1, RZ, 0xc0, !PT ;  /* 0x0000000106ff7812 */ /* 0x004ff6000780c0ff */
[----:B------:R-:W-:Y:S02]  /*5b30*/  @!UPT UIADD3 URZ, UPT, UPT, URZ, URZ, URZ ;  /* 0x000000fffffff290 */ /* 0x000fe4000fffe0ff */
[----:B---3--:R-:W-:Y:S01]  /*5b40*/  VOTEU.ANY UP1, P0 ;  /* 0x0000000000ff7886 */ /* 0x008fe20000020100 */
[----:B------:R-:W-:Y:S01]  /*5b50*/  PLOP3.LUT P0, PT, PT, PT, UP1, 0x80, 0x8 ;  /* 0x000000000008781c */ /* 0x000fe20003f0f018 */
[----:B------:R-:W-:Y:S11]  /*5b60*/  UP2UR UR62, UPR, URZ, 0x2 ;  /* 0x00000002ff3e7883 */ /* 0x000ff60008000000 */
[----:B------:R-:W-:Y:S01]  /*5b70*/  @!UPT UIADD3 URZ, UPT, UPT, URZ, URZ, URZ ;  /* 0x000000fffffff290 */ /* 0x000fe2000fffe0ff */
[----:B-1----:R-:W-:Y:S02]  /*5b80*/  @P0 SHF.R.U32.HI R0, RZ, 0x10, R5 ;  /* 0x00000010ff000819 */ /* 0x002fe40000011605 */
        /* <DEDUP_REMOVED lines=12> */
[----:B------:R-:W2:Y:S01]  /*5c50*/  LDCU UR12, c[0x0][0xb20] ;  /* 0x00016400ff0c77ac */ /* 0x000ea20008000800 */
[----:B------:R-:W-:Y:S02]  /*5c60*/  UIMAD.WIDE.U32 UR4, UR53, UR59, URZ ;  /* 0x0000003b350472a5 */ /* 0x000fe4000f8e00ff */
[----:B------:R-:W-:Y:S02]  /*5c70*/  UIMAD.WIDE.U32 UR6, UR60, UR56, URZ ;  /* 0x000000383c0672a5 */ /* 0x000fe4000f8e00ff */
[----:B------:R-:W-:Y:S02]  /*5c80*/  UISETP.NE.AND UP0, UPT, UR58, 0x1, UPT ;  /* 0x000000013a00788c */ /* 0x000fe4000bf05270 */
[----:B------:R-:W-:Y:S02]  /*5c90*/  UIMAD.WIDE.U32 UR8, UR37, UR59, URZ ;  /* 0x0000003b250872a5 */ /* 0x000fe4000f8e00ff */
[----:B------:R-:W-:Y:S02]  /*5ca0*/  UIMAD.WIDE.U32 UR10, UR38, UR56, URZ ;  /* 0x00000038260a72a5 */ /* 0x000fe4000f8e00ff */
[----:B------:R-:W-:Y:S02]  /*5cb0*/  UISETP.NE.AND UP1, UPT, UR42, 0x1, UPT ;  /* 0x000000012a00788c */ /* 0x000fe4000bf25270 */
[----:B------:R-:W-:Y:S01]  /*5cc0*/  UISETP.NE.AND UP2, UPT, UR45, 0x1, UPT ;  /* 0x000000012d00788c */ /* 0x000fe2000bf45270 */
[----:B------:R-:W-:Y:S02]  /*5cd0*/  UMOV UR4, UR5 ;  /* 0x0000000500047c82 */ /* 0x000fe40008000000 */
[----:B--2---:R-:W-:Y:S03]  /*5ce0*/  USHF.R.U32.HI UR5, URZ, UR12, UR4 ;  /* 0x0000000cff057299 */ /* 0x004fe60008011604 */
[----:B------:R-:W-:Y:S02]  /*5cf0*/  UMOV UR4, UR7 ;  /* 0x0000000700047c82 */ /* 0x000fe40008000000 */
[----:B------:R-:W-:Y:S02]  /*5d00*/  USHF.R.U32.HI UR7, URZ, UR57, UR4 ;  /* 0x00000039ff077299 */ /* 0x000fe40008011604 */
[----:B------:R-:W-:Y:S02]  /*5d10*/  USEL UR4, UR53, UR5, !UP0 ;  /* 0x0000000535047287 */ /* 0x000fe4000c000000 */
[----:B------:R-:W-:Y:S01]  /*5d20*/  USEL UR7, UR60, UR7, !UP1 ;  /* 0x000000073c077287 */ /* 0x000fe2000c800000 */
[----:B------:R-:W-:Y:S01]  /*5d30*/  UMOV UR5, UR9 ;  /* 0x0000000900057c82 */ /* 0x000fe20008000000 */
[----:B------:R-:W-:Y:S02]  /*5d40*/  UIMAD.WIDE.U32 UR8, UR4, UR40, URZ ;  /* 0x00000028040872a5 */ /* 0x000fe4000f8e00ff */
[----:B------:R-:W-:Y:S03]  /*5d50*/  USHF.R.U32.HI UR6, URZ, UR12, UR5 ;  /* 0x0000000cff067299 */ /* 0x000fe60008011605 */
[----:B------:R-:W-:Y:S01]  /*5d60*/  UMOV UR5, UR11 ;  /* 0x0000000b00057c82 */ /* 0x000fe20008000000 */
[----:B------:R-:W-:Y:S02]  /*5d70*/  UIMAD.WIDE.U32 UR10, UR7, UR40, URZ ;  /* 0x00000028070a72a5 */ /* 0x000fe4000f8e00ff */
[----:B------:R-:W-:Y:S02]  /*5d80*/  USHF.R.U32.HI UR12, URZ, UR57, UR5 ;  /* 0x00000039ff0c7299 */ /* 0x000fe40008011605 */
[----:B------:R-:W-:Y:S01]  /*5d90*/  USEL UR6, UR37, UR6, !UP0 ;  /* 0x0000000625067287 */ /* 0x000fe2000c000000 */
[----:B------:R-:W-:Y:S02]  /*5da0*/  UMOV UR5, UR9 ;  /* 0x0000000900057c82 */ /* 0x000fe40008000000 */
[----:B------:R-:W-:Y:S01]  /*5db0*/  UMOV UR10, UR11 ;  /* 0x0000000b000a7c82 */ /* 0x000fe20008000000 */
[----:B------:R-:W-:Y:S02]  /*5dc0*/  @UP2 USHF.R.U32.HI UR4, URZ, UR41, UR5 ;  /* 0x00000029ff042299 */ /* 0x000fe40008011605 */
[----:B------:R-:W-:Y:S02]  /*5dd0*/  @UP2 USHF.R.U32.HI UR7, URZ, UR41, UR10 ;  /* 0x00000029ff072299 */ /* 0x000fe4000801160a */
[----:B------:R-:W-:Y:S02]  /*5de0*/  UIMAD UR4, UR45, UR4, URZ ;  /* 0x000000042d0472a4 */ /* 0x000fe4000f8e02ff */
        /* <DEDUP_REMOVED lines=8> */
[----:B------:R-:W-:Y:S02]  /*5e70*/  USEL UR11, UR6, UR4, !UP2 ;  /* 0x00000004060b7287 */ /* 0x000fe4000d000000 */
[----:B------:R-:W-:Y:S02]  /*5e80*/  UIADD3 UR8, UPT, UPT, -UR5, URZ, URZ ;  /* 0x000000ff05087290 */ /* 0x000fe4000fffe1ff */
[----:B------:R-:W-:Y:S01]  /*5e90*/  UIADD3 UR10, UPT, UPT, -UR11, URZ, URZ ;  /* 0x000000ff0b0a7290 */ /* 0x000fe2000fffe1ff */
[----:B------:R-:W-:Y:S01]  /*5ea0*/  @!UP0 UMOV UR4, UR9 ;  /* 0x0000000900048c82 */ /* 0x000fe20008000000 */
[----:B------:R-:W-:Y:S02]  /*5eb0*/  UIADD3 UR9, UPT, UPT, -UR6, URZ, URZ ;  /* 0x000000ff06097290 */ /* 0x000fe4000fffe1ff */
[----:B------:R-:W-:Y:S02]  /*5ec0*/  @!UP0 USHF.R.U32.HI UR4, URZ, UR41, UR4 ;  /* 0x00000029ff048299 */ /* 0x000fe40008011604 */
[----:B------:R-:W-:Y:S02]  /*5ed0*/  UIMAD UR10, UR45, UR10, UR6 ;  /* 0x0000000a2d0a72a4 */ /* 0x000fe4000f8e0206 */
[----:B------:R-:W-:Y:S04]  /*5ee0*/  @!UP0 USEL UR4, UR5, UR4, !UP2 ;  /* 0x0000000405048287 */ /* 0x000fe8000d000000 */
[----:B------:R-:W-:Y:S02]  /*5ef0*/  @!UP0 UIMAD UR10, UR7, UR10, UR4 ;  /* 0x0000000a070a82a4 */ /* 0x000fe4000f8e0204 */
[----:B------:R-:W-:Y:S02]  /*5f00*/  @!UP0 UIADD3 UR11, UPT, UPT, UR11, -UR4, URZ ;  /* 0x800000040b0b8290 */ /* 0x000fe4000fffe0ff */
[----:B------:R-:W-:Y:S02]  /*5f10*/  UIMAD UR7, UR42, UR8, UR38 ;  /* 0x000000082a0772a4 */ /* 0x000fe4000f8e0226 */
[----:B------:R-:W-:Y:S02]  /*5f20*/  @!UP0 UIMAD UR6, UR11, UR45, UR5 ;  /* 0x0000002d0b0682a4 */ /* 0x000fe4000f8e0205 */
[----:B------:R-:W-:Y:S01]  /*5f30*/  UIMAD UR4, UR58, UR9, UR37 ;  /* 0x000000093a0472a4 */ /* 0x000fe2000f8e0225 */
[----:B------:R-:W-:Y:S02]  /*5f40*/  @!UP0 UMOV UR5, UR10 ;  /* 0x0000000a00058c82 */ /* 0x000fe40008000000 */
[----:B------:R-:W-:Y:S02]  /*5f50*/  UIMAD UR38, UR5, UR42, UR7 ;  /* 0x0000002a052672a4 */ /* 0x000fe4000f8e0207 */
[----:B------:R-:W-:Y:S11]  /*5f60*/  UIMAD UR37, UR6, UR58, UR4 ;  /* 0x0000003a062572a4 */ /* 0x000ff6000f8e0204 */
[----:B------:R-:W-:Y:S01]  /*5f70*/  @!UPT UIADD3 URZ, UPT, UPT, URZ, URZ, URZ ;  /* 0x000000fffffff290 */ /* 0x000fe2000fffe0ff */
.L_x_103:
[----:B------:R-:W-:Y:S01]  /*5f80*/  UISETP.NE.AND UP0, UPT, UR39, 0x1, UPT ;  /* 0x000000012700788c */ /* 0x000fe2000bf05270 */
[----:B------:R-:W-:Y:S01]  /*5f90*/  LOP3.LUT P0, RZ, R52, 0x90, RZ, 0xc0, !PT ;  /* 0x0000009034ff7812 */ /* 0x000fe2000780c0ff */
[----:B------:R-:W-:Y:S01]  /*5fa0*/  USHF.L.U32 UR50, UR20, 0x6, URZ ;  /* 0x0000000614327899 */ /* 0x000fe200080006ff */
[----:B------:R-:W-:Y:S01]  /*5fb0*/  BSSY.RECONVERGENT B6, `(.L_x_104) ;  /* 0x0000034000067945 */ /* 0x000fe20003800200 */
[----:B------:R-:W-:Y:S01]  /*5fc0*/  USHF.L.U32 UR49, UR24, 0x7, URZ ;  /* 0x0000000718317899 */ /* 0x000fe200080006ff */
[----:B------:R-:W-:Y:S06]  /*5fd0*/  IADD3 R55, PT, PT, R55, 0x1, RZ ;  /* 0x0000000137377810 */ /* 0x000fec0007ffe0ff */
[----:B------:R-:W2:Y:S01]  /*5fe0*/  @!UP0 LDCU.128 UR12, c[0x0][0xb10] ;  /* 0x00016200ff0c87ac */ /* 0x000ea20008000c00 */
[----:B------:R-:W3:Y:S01]  /*5ff0*/  @!UP0 LDCU UR5, c[0x0][0xb0c] ;  /* 0x00016180ff0587ac */ /* 0x000ee20008000800 */
[----:B------:R-:W4:Y:S01]  /*6000*/  @!UP0 LDCU UR10, c[0x0][0xb20] ;  /* 0x00016400ff0a87ac */ /* 0x000f220008000800 */
[----:B--2---:R-:W-:Y:S02]  /*6010*/  UIMAD.WIDE.U32 UR8, UR38, UR12, URZ ;  /* 0x0000000c260872a5 */ /* 0x004fe4000f8e00ff */
[----:B------:R-:W-:Y:S02]  /*6020*/  UIMAD.WIDE.U32 UR6, UR37, UR15, URZ ;  /* 0x0000000f250672a5 */ /* 0x000fe4000f8e00ff */
[----:B------:R-:W-:Y:S03]  /*6030*/  @!UP0 UISETP.NE.AND UP1, UPT, UR14, 0x1, UPT ;  /* 0x000000010e00888c */ /* 0x000fe6000bf25270 */
[----:B------:R-:W-:Y:S01]  /*6040*/  @!UP0 UMOV UR4, UR9 ;  /* 0x0000000900048c82 */ /* 0x000fe20008000000 */
[----:B---3--:R-:W-:Y:S02]  /*6050*/  @!UP0 UISETP.NE.AND UP2, UPT, UR5, 0x1, UPT ;  /* 0x000000010500888c */ /* 0x008fe4000bf45270 */
[----:B------:R-:W-:Y:S01]  /*6060*/  @!UP0 USHF.R.U32.HI UR4, URZ, UR13, UR4 ;  /* 0x0000000dff048299 */ /* 0x000fe20008011604 */
[----:B------:R-:W-:Y:S02]  /*6070*/  @!UP0 UMOV UR6, UR7 ;  /* 0x0000000700068c82 */ /* 0x000fe40008000000 */
[----:B----4-:R-:W-:Y:S02]  /*6080*/  @!UP0 USHF.R.U32.HI UR6, URZ, UR10, UR6 ;  /* 0x0000000aff068299 */ /* 0x010fe40008011606 */
[----:B------:R-:W-:Y:S02]  /*6090*/  @!UP0 USEL UR7, UR38, UR4, !UP2 ;  /* 0x0000000426078287 */ /* 0x000fe4000d000000 */
[----:B------:R-:W-:Y:S04]  /*60a0*/  @!UP0 USEL UR6, UR37, UR6, !UP1 ;  /* 0x0000000625068287 */ /* 0x000fe8000c800000 */
[----:B------:R-:W-:Y:S02]  /*60b0*/  @!UP0 UIADD3 UR4, UPT, UPT, -UR7, UR6, URZ ;  /* 0x0000000607048290 */ /* 0x000fe4000fffe1ff */
[----:B------:R-:W-:Y:S02]  /*60c0*/  @!UP0 UIADD3 UR6, UPT, UPT, UR7, -UR6, URZ ;  /* 0x8000000607068290 */ /* 0x000fe4000fffe0ff */
[----:B------:R-:W-:Y:S02]  /*60d0*/  @!UP0 UIMAD UR38, UR4, UR5, UR38 ;  /* 0x00000005042682a4 */ /* 0x000fe4000f8e0226 */
[----:B------:R-:W-:Y:S01]  /*60e0*/  @!UP0 UIMAD UR37, UR6, UR14, UR37 ;  /* 0x0000000e062582a4 */ /* 0x000fe2000f8e0225 */
[----:B------:R-:W-:Y:S11]  /*60f0*/  @!P0 BRA `(.L_x_105) ;  /* 0x00000000007c8947 */ /* 0x000ff60003800000 */
[----:B------:R-:W2:Y:S01]  /*6100*/  LDCU.64 UR8, c[0x4][0x80] ;  /* 0x01001000ff0877ac */ /* 0x000ea20008000a00 */
[----:B------:R-:W-:Y:S01]  /*6110*/  MOV R2, 0x0 ;  /* 0x0000000000027802 */ /* 0x000fe20000000f00 */
[----:B------:R-:W-:Y:S02]  /*6120*/  HFMA2 R12, -RZ, RZ, 0, 5.9604644775390625e-08 ;  /* 0x00000001ff0c7431 */ /* 0x000fe400000001ff */
[----:B------:R-:W-:Y:S01]  /*6130*/  IMAD.MOV.U32 R8, RZ, RZ, 0x70 ;  /* 0x00000070ff087424 */ /* 0x000fe200078e00ff */
[----:B------:R3:W4:Y:S01]  /*6140*/  LDC.64 R14, c[0x4][R2] ;  /* 0x01000000020e7b82 */ /* 0x0007220000000a00 */
[----:B------:R-:W1:Y:S01]  /*6150*/  LDCU.64 UR6, c[0x4][0x88] ;  /* 0x01001100ff0677ac */ /* 0x000e620008000a00 */
[----:B------:R-:W-:Y:S01]  /*6160*/  IMAD.MOV.U32 R13, RZ, RZ, RZ ;  /* 0x000000ffff0d7224 */ /* 0x000fe200078e00ff */
[----:B------:R-:W1:Y:S01]  /*6170*/  LDCU.64 UR4, c[0x4][0x8] ;  /* 0x01000100ff0477ac */ /* 0x000e620008000a00 */
[----:B--2---:R-:W-:Y:S01]  /*6180*/  MOV R5, UR9 ;  /* 0x0000000900057c02 */ /* 0x004fe20008000f00 */
[----:B------:R-:W-:Y:S01]  /*6190*/  IMAD.U32 R4, RZ, RZ, UR8 ;  /* 0x00000008ff047e24 */ /* 0x000fe2000f8e00ff */
[----:B-1----:R-:W-:Y:S01]  /*61a0*/  MOV R7, UR7 ;  /* 0x0000000700077c02 */ /* 0x002fe20008000f00 */
[----:B------:R-:W-:Y:S01]  /*61b0*/  IMAD.U32 R6, RZ, RZ, UR6 ;  /* 0x00000006ff067e24 */ /* 0x000fe2000f8e00ff */
[----:B------:R-:W-:Y:S01]  /*61c0*/  MOV R11, UR5 ;  /* 0x00000005000b7c02 */ /* 0x000fe20008000f00 */
[----:B------:R-:W-:Y:S02]  /*61d0*/  IMAD.U32 R10, RZ, RZ, UR4 ;  /* 0x00000004ff0a7e24 */ /* 0x000fe4000f8e00ff */
[----:B------:R-:W-:Y:S07]  /*61e0*/  LEPC R20, `(.L_x_106) ;  /* 0x000000001014794e */ /* 0x000fee0000000000 */
[----:B---345:R-:W-:Y:S05]  /*61f0*/  CALL.ABS.NOINC R14 ;  /* 0x000000000e007343 */ /* 0x038fea0003c00000 */
.L_x_106:
[----:B------:R-:W1:Y:S01]  /*6200*/  LDCU.64 UR8, c[0x4][0x80] ;  /* 0x01001000ff0877ac */ /* 0x000e620008000a00 */
[----:B------:R-:W2:Y:S01]  /*6210*/  LDC.64 R2, c[0x4][R2] ;  /* 0x0100000002027b82 */ /* 0x000ea20000000a00 */
[----:B------:R-:W-:Y:S02]  /*6220*/  HFMA2 R12, -RZ, RZ, 0, 5.9604644775390625e-08 ;  /* 0x00000001ff0c7431 */ /* 0x000fe400000001ff */
[----:B------:R-:W-:Y:S02]  /*6230*/  IMAD.MOV.U32 R8, RZ, RZ, 0x70 ;  /* 0x00000070ff087424 */ /* 0x000fe400078e00ff */
[----:B------:R-:W-:Y:S01]  /*6240*/  IMAD.MOV.U32 R13, RZ, RZ, RZ ;  /* 0x000000ffff0d7224 */ /* 0x000fe200078e00ff */
[----:B------:R-:W3:Y:S01]  /*6250*/  LDCU.64 UR6, c[0x4][0x88] ;  /* 0x01001100ff0677ac */ /* 0x000ee20008000a00 */
[----:B------:R-:W4:Y:S01]  /*6260*/  LDCU.64 UR4, c[0x4][0x8] ;  /* 0x01000100ff0477ac */ /* 0x000f220008000a00 */
[----:B-1----:R-:W-:Y:S02]  /*6270*/  MOV R4, UR8 ;  /* 0x0000000800047c02 */ /* 0x002fe40008000f00 */
[----:B------:R-:W-:Y:S02]  /*6280*/  MOV R5, UR9 ;  /* 0x0000000900057c02 */ /* 0x000fe40008000f00 */
[----:B---3--:R-:W-:Y:S01]  /*6290*/  MOV R7, UR7 ;  /* 0x0000000700077c02 */ /* 0x008fe20008000f00 */
[----:B------:R-:W-:Y:S01]  /*62a0*/  IMAD.U32 R6, RZ, RZ, UR6 ;  /* 0x00000006ff067e24 */ /* 0x000fe2000f8e00ff */
[----:B----4-:R-:W-:Y:S01]  /*62b0*/  MOV R11, UR5 ;  /* 0x00000005000b7c02 */ /* 0x010fe20008000f00 */
[----:B------:R-:W-:Y:S02]  /*62c0*/  IMAD.U32 R10, RZ, RZ, UR4 ;  /* 0x00000004ff0a7e24 */ /* 0x000fe4000f8e00ff */
[----:B------:R-:W-:Y:S07]  /*62d0*/  LEPC R20, `(.L_x_105) ;  /* 0x000000001014794e */ /* 0x000fee0000000000 */
[----:B--2---:R-:W-:Y:S05]  /*62e0*/  CALL.ABS.NOINC R2 ;  /* 0x0000000002007343 */ /* 0x004fea0003c00000 */
.L_x_105:
[----:B------:R-:W-:Y:S05]  /*62f0*/  BSYNC.RECONVERGENT B6 ;  /* 0x0000000000067941 */ /* 0x000fea0003800200 */
.L_x_104:
[----:B------:R-:W-:Y:S02]  /*6300*/  R2UR UR6, R51 ;  /* 0x00000000330672ca */ /* 0x000fe400000e0000 */
[----:B------:R-:W-:Y:S02]  /*6310*/  R2UR UR5, R49 ;  /* 0x00000000310572ca */ /* 0x000fe400000e0000 */
[----:B------:R-:W-:Y:S02]  /*6320*/  R2UR UR4, R48 ;  /* 0x00000000300472ca */ /* 0x000fe400000e0000 */
[----:B------:R-:W-:Y:S02]  /*6330*/  ISETP.NE.U32.AND P4, PT, R42, RZ, PT ;  /* 0x000000ff2a00720c */ /* 0x000fe40003f85070 */
[----:B------:R-:W-:Y:S02]  /*6340*/  ISETP.NE.U32.AND P2, PT, RZ, UR54, PT ;  /* 0x00000036ff007c0c */ /* 0x000fe4000bf45070 */
[----:B------:R-:W-:Y:S02]  /*6350*/  ISETP.NE.AND.EX P4, PT, R43, RZ, PT, P4 ;  /* 0x000000ff2b00720c */ /* 0x000fe40003f85340 */
[----:B------:R-:W-:Y:S01]  /*6360*/  ISETP.NE.AND.EX P2, PT, RZ, UR55, PT, P2 ;  /* 0x00000037ff007c0c */ /* 0x000fe2000bf45320 */
[----:B------:R-:W-:Y:S02]  /*6370*/  UISETP.NE.AND UP2, UPT, UR6, URZ, UPT ;  /* 0x000000ff0600728c */ /* 0x000fe4000bf45270 */
[----:B------:R-:W-:Y:S04]  /*6380*/  UISETP.NE.U32.AND UP0, UPT, UR5, URZ, UPT ;  /* 0x000000ff0500728c */ /* 0x000fe8000bf05070 */
[----:B------:R-:W-:Y:S01]  /*6390*/  UISETP.NE.AND.EX UP1, UPT, UR4, URZ, UPT, UP0 ;  /* 0x000000ff0400728c */ /* 0x000fe2000bf25300 */
[----:B------:R-:W-:Y:S01]  /*63a0*/  PLOP3.LUT P1, PT, PT, PT, UP2, 0x80, 0x8 ;  /* 0x000000000008781c */ /* 0x000fe20003f2f028 */
[----:B------:R-:W-:Y:S03]  /*63b0*/  UPLOP3.LUT UP0, UPT, UPT, UPT, UPT, 0x40, 0x4 ;  /* 0x000000000004789c */ /* 0x000fe60003f0e870 */
[----:B------:R-:W-:Y:S06]  /*63c0*/  @UP2 UPLOP3.LUT UP0, UPT, UPT, UPT, UP1, 0x80, 0x8 ;  /* 0x000000000008289c */ /* 0x000fec0003f0f010 */
[----:B------:R-:W-:Y:S01]  /*63d0*/  PLOP3.LUT P0, PT, PT, PT, UP0, 0x80, 0x8 ;  /* 0x000000000008781c */ /* 0x000fe20003f0f008 */
[----:B------:R-:W-:Y:S01]  /*63e0*/  @!UPT UIADD3 URZ, UPT, UPT, URZ, URZ, URZ ;  /* 0x000000fffffff290 */ /* 0x000fe2000fffe0ff */
[----:B------:R-:W-:Y:S11]  /*63f0*/  BRA.U !UP1, `(.L_x_107) ;  /* 0x0000000109407547 */ /* 0x000ff6000b800000 */
[----:B------:R-:W-:Y:S01]  /*6400*/  UISETP.NE.U32.AND UP0, UPT, UR54, URZ, UPT ;  /* 0x000000ff3600728c */ /* 0x000fe2000bf05070 */
[----:B------:R-:W-:Y:S01]  /*6410*/  R2UR UR6, R49 ;  /* 0x00000000310672ca */ /* 0x000fe200000e0000 */
[----:B------:R-:W2:Y:S01]  /*6420*/  LDCU.64 UR8, c[0x0][0x358] ;  /* 0x00006b00ff0877ac */ /* 0x000ea20008000a00 */
[----:B------:R-:W-:Y:S02]  /*6430*/  HFMA2 R46, -RZ, RZ, 0, 5.9604644775390625e-08 ;  /* 0x00000001ff2e7431 */ /* 0x000fe400000001ff */
[----:B-1----:R-:W-:Y:S01]  /*6440*/  IMAD.MOV.U32 R0, RZ, RZ, 0x1 ;  /* 0x00000001ff007424 */ /* 0x002fe200078e00ff */
[----:B------:R-:W-:Y:S06]  /*6450*/  UISETP.NE.AND.EX UP0, UPT, UR55, URZ, UPT, UP0 ;  /* 0x000000ff3700728c */ /* 0x000fec000bf05300 */
[----:B------:R-:W-:Y:S05]  /*6460*/  PLOP3.LUT P3, PT, PT, PT, UP0, 0x80, 0x8 ;  /* 0x000000000008781c */ /* 0x000fea0003f6f008 */
[----:B------:R-:W1:Y:S01]  /*6470*/  @UP0 LDCU.64 UR4, c[0x0][0x888] ;  /* 0x00011100ff0407ac */ /* 0x000e620008000a00 */
[----:B------:R-:W-:Y:S07]  /*6480*/  @UP0 UIMAD UR6, UR36, UR6, URZ ;  /* 0x00000006240602a4 */ /* 0x000fee000f8e02ff */
[----:B------:R-:W-:Y:S01]  /*6490*/  @!P3 PRMT R46, R0, 0x7610, R46 ;  /* 0x00007610002eb816 */ /* 0x000fe2000000002e */
[----:B-1----:R-:W-:Y:S06]  /*64a0*/  @UP0 UIMAD.WIDE UR4, UR6, 0x4, UR4 ;  /* 0x00000004060408a5 */ /* 0x002fec000f8e0204 */
[----:B------:R-:W-:Y:S02]  /*64b0*/  IMAD.U32 R2, RZ, RZ, UR4 ;  /* 0x00000004ff027e24 */ /* 0x000fe4000f8e00ff */
[----:B------:R-:W-:Y:S03]  /*64c0*/  IMAD.U32 R3, RZ, RZ, UR5 ;  /* 0x00000005ff037e24 */ /* 0x000fe6000f8e00ff */
[----:B------:R-:W1:Y:S02]  /*64d0*/  @!UP0 LDCU UR4, c[0x0][0x880] ;  /* 0x00011000ff0487ac */ /* 0x000e640008000800 */
[----:B--2--5:R2:W5:Y:S02]  /*64e0*/  @P3 LDG.E R27, desc[UR8][R2.64] ;  /* 0x00000008021b3981 */ /* 0x024564000c1e1900 */
[----:B-12---:R-:W-:Y:S02]  /*64f0*/  @!P3 MOV R27, UR4 ;  /* 0x00000004001bbc02 */ /* 0x006fe40008000f00 */
.L_x_107:
[----:B------:R-:W-:Y:S05]  /*6500*/  @!P4 BRA `(.L_x_108) ;  /* 0x000000000024c947 */ /* 0x000fea0003800000 */
[----:B------:R-:W-:Y:S01]  /*6510*/  ISETP.NE.U32.AND P3, PT, R40, RZ, PT ;  /* 0x000000ff2800720c */ /* 0x000fe20003f65070 */
[----:B------:R-:W2:Y:S03]  /*6520*/  LDCU.64 UR4, c[0x0][0x358] ;  /* 0x00006b00ff0477ac */ /* 0x000ea60008000a00 */
[----:B------:R-:W-:Y:S11]  /*6530*/  ISETP.NE.AND.EX P3, PT, R41, RZ, PT, P3 ;  /* 0x000000ff2900720c */ /* 0x000ff60003f65330 */
[----:B------:R-:W-:Y:S02]  /*6540*/  @!UPT UIADD3 URZ, UPT, UPT, URZ, URZ, URZ ;  /* 0x000000fffffff290 */ /* 0x000fe4000fffe0ff */
[----:B------:R-:W3:Y:S01]  /*6550*/  @P3 LDC.64 R2, c[0x0][0x8a8] ;  /* 0x00022a00ff023b82 */ /* 0x000ee20000000a00 */
[----:B-1----:R-:W-:Y:S04]  /*6560*/  @P3 IMAD R0, R42, UR36, RZ ;  /* 0x000000242a003c24 */ /* 0x002fe8000f8e02ff */
[----:B---3--:R-:W-:Y:S05]  /*6570*/  @P3 IMAD.WIDE R2, R0, 0x4, R2 ;  /* 0x0000000400023825 */ /* 0x008fea00078e0202 */
[----:B--2--5:R2:W5:Y:S02]  /*6580*/  @P3 LDG.E R24, desc[UR4][R2.64] ;  /* 0x0000000402183981 */ /* 0x024564000c1e1900 */
[----:B--2---:R-:W3:Y:S02]  /*6590*/  @!P3 LDC R24, c[0x0][0x8a0] ;  /* 0x00022800ff18bb82 */ /* 0x004ee40000000800 */
.L_x_108:
[----:B-----5:R-:W-:Y:S01]  /*65a0*/  FSETP.NEU.AND P3, PT, R27, RZ, PT ;  /* 0x000000ff1b00720b */ /* 0x020fe20003f6d000 */
[----:B------:R-:W-:Y:S01]  /*65b0*/  IMAD.SHL.U32 R56, R44, 0x2, RZ ;  /* 0x000000022c387824 */ /* 0x000fe200078e00ff */
[----:B------:R-:W-:Y:S01]  /*65c0*/  SEL R3, RZ, 0xffffffff, P2 ;  /* 0xffffffffff037807 */ /* 0x000fe20001000000 */
[----:B------:R-:W-:Y:S01]  /*65d0*/  BSSY B1, `(.L_x_109) ;  /* 0x0000034000017945 */ /* 0x000fe20003800000 */
[----:B------:R-:W-:Y:S01]  /*65e0*/  @P1 LOP3.LUT P2, RZ, R46, 0xff, RZ, 0xc0, !PT ;  /* 0x000000ff2eff1812 */ /* 0x000fe2000784c0ff */
[----:B------:R-:W-:Y:S01]  /*65f0*/  IMAD.MOV.U32 R63, RZ, RZ, 0x1 ;  /* 0x00000001ff3f7424 */ /* 0x000fe200078e00ff */
[----:B-1----:R-:W-:Y:S01]  /*6600*/  @P1 SEL R0, RZ, 0xffffffff, P3 ;  /* 0xffffffffff001807 */ /* 0x002fe20001800000 */
[C---:B------:R-:W-:Y:S01]  /*6610*/  IMAD R25, R22.reuse, 0x40, R23 ;  /* 0x0000004016197824 */ /* 0x040fe200078e0217 */
[----:B------:R-:W-:Y:S01]  /*6620*/  LOP3.LUT R59, R59, 0x1, RZ, 0x3c, !PT ;  /* 0x000000013b3b7812 */ /* 0x000fe200078e3cff */
[----:B------:R-:W-:Y:S01]  /*6630*/  IMAD.MOV.U32 R26, RZ, RZ, RZ ;  /* 0x000000ffff1a7224 */ /* 0x000fe200078e00ff */
[C---:B------:R-:W-:Y:S02]  /*6640*/  @P0 SEL R0, R3.reuse, R0, !P2 ;  /* 0x0000000003000207 */ /* 0x040fe40005000000 */
[----:B------:R-:W-:Y:S02]  /*6650*/  CS2R R38, SRZ ;  /* 0x0000000000267805 */ /* 0x000fe4000001ff00 */
[----:B------:R-:W-:Y:S02]  /*6660*/  LEA R53, R22, UR43, 0x3 ;  /* 0x0000002b16357c11 */ /* 0x000fe4000f8e18ff */
[----:B------:R-:W-:Y:S02]  /*6670*/  CS2R R36, SRZ ;  /* 0x0000000000247805 */ /* 0x000fe4000001ff00 */
[----:B------:R-:W-:Y:S02]  /*6680*/  @P1 LOP3.LUT R0, R0, 0x1, RZ, 0xc0, !PT ;  /* 0x0000000100001812 */ /* 0x000fe400078ec0ff */
[----:B------:R-:W-:Y:S02]  /*6690*/  CS2R R30, SRZ ;  /* 0x00000000001e7805 */ /* 0x000fe4000001ff00 */
[----:B------:R-:W-:Y:S02]  /*66a0*/  PLOP3.LUT P2, PT, PT, PT, UP1, 0x80, 0x8 ;  /* 0x000000000008781c */ /* 0x000fe40003f4f018 */
[----:B------:R-:W-:Y:S02]  /*66b0*/  CS2R R28, SRZ ;  /* 0x00000000001c7805 */ /* 0x000fe4000001ff00 */
[----:B------:R-:W-:Y:S01]  /*66c0*/  ISETP.NE.U32.OR P6, PT, R0, 0x1, !P1 ;  /* 0x000000010000780c */ /* 0x000fe20004fc5470 */
[----:B------:R-:W-:Y:S01]  /*66d0*/  VIADD R62, R56, UR43 ;  /* 0x0000002b383e7c36 */ /* 0x000fe20008000000 */
[----:B------:R-:W-:Y:S02]  /*66e0*/  LOP3.LUT P4, R54, R46, 0xff, RZ, 0xc0, !PT ;  /* 0x000000ff2e367812 */ /* 0x000fe4000788c0ff */
[----:B------:R-:W-:Y:S02]  /*66f0*/  SEL R2, RZ, 0xffffffff, P3 ;  /* 0xffffffffff027807 */ /* 0x000fe40001800000 */
[----:B------:R-:W-:Y:S03]  /*6700*/  P2R R61, PR, RZ, 0x40 ;  /* 0x00000040ff3d7803 */ /* 0x000fe60000000000 */
[----:B------:R-:W-:Y:S04]  /*6710*/  @P2 SEL R2, R3, R2, !P4 ;  /* 0x0000000203022207 */ /* 0x000fe80006000000 */
[----:B------:R-:W-:Y:S02]  /*6720*/  @P6 SHF.L.U32 R0, R59, 0x1f, RZ ;  /* 0x0000001f3b006819 */ /* 0x000fe400000006ff */
[----:B------:R-:W-:Y:S02]  /*6730*/  LOP3.LUT R2, R2, 0x1, RZ, 0xc0, !PT ;  /* 0x0000000102027812 */ /* 0x000fe400078ec0ff */
[----:B------:R1:W2:Y:S02]  /*6740*/  @P6 SYNCS.PHASECHK.TRANS64.TRYWAIT P1, [UR43+0x50], R0 ;  /* 0x00005000ff0065a7 */ /* 0x0002a4000802112b */
[----:B------:R-:W-:Y:S04]  /*6750*/  ISETP.NE.U32.AND P5, PT, R2, 0x1, PT ;  /* 0x000000010200780c */ /* 0x000fe80003fa5070 */
[----:B------:R-:W-:Y:S02]  /*6760*/  P2R R64, PR, RZ, 0x20 ;  /* 0x00000020ff407803 */ /* 0x000fe40000000000 */
[----:B-1----:R-:W-:Y:S04]  /*6770*/  SHF.L.U32 R0, R58, 0x1f, RZ ;  /* 0x0000001f3a007819 */ /* 0x002fe800000006ff */
[----:B------:R1:W4:Y:S01]  /*6780*/  SYNCS.PHASECHK.TRANS64.TRYWAIT P0, [R53+URZ+0xc0], R0 ;  /* 0x0000c000350075a7 */ /* 0x00032200080011ff */
[----:B--2---:R-:W-:Y:S01]  /*6790*/  @P6 SEL R63, RZ, 0x1, !P1 ;  /* 0x00000001ff3f6807 */ /* 0x004fe20004800000 */
[----:B-1----:R-:W-:Y:S06]  /*67a0*/  @!P6 BRA `(.L_x_110) ;  /* 0x000000000058e947 */ /* 0x002fec0003800000 */
[C---:B------:R-:W-:Y:S01]  /*67b0*/  VIADD R2, R62.reuse, 0x200 ;  /* 0x000002003e027836 */ /* 0x040fe20000000000 */
[----:B------:R-:W-:Y:S01]  /*67c0*/  LOP3.LUT P6, RZ, R45, 0x40, RZ, 0xc0, !PT ;  /* 0x000000402dff7812 */ /* 0x000fe200078cc0ff */
[----:B------:R-:W-:Y:S01]  /*67d0*/  BSSY B0, `(.L_x_111) ;  /* 0x000000e000007945 */ /* 0x000fe20003800000 */
[----:B------:R-:W-:Y:S01]  /*67e0*/  ISETP.NE.AND P2, PT, R63, RZ, PT ;  /* 0x000000ff3f00720c */ /* 0x000fe20003f45270 */
[----:B------:R-:W-:Y:S01]  /*67f0*/  @P5 VIADD R4, R62, 0x210 ;  /* 0x000002103e045836 */ /* 0x000fe20000000000 */
[----:B------:R-:W-:Y:S01]  /*6800*/  PLOP3.LUT P1, PT, PT, PT, PT, 0x8, 0x80 ;  /* 0x000000000080781c */ /* 0x000fe20003f2e170 */
[----:B------:R-:W-:Y:S01]  /*6810*/  IMAD.MOV.U32 R39, RZ, RZ, RZ ;  /* 0x000000ffff277224 */ /* 0x000fe200078e00ff */
[----:B------:R-:W-:Y:S02]  /*6820*/  @P5 PLOP3.LUT P1, PT, P6, PT, PT, 0x80, 0x8 ;  /* 0x000000000008581c */ /* 0x000fe4000372f070 */
[----:B------:R-:W-:Y:S02]  /*6830*/  CS2R R36, SRZ ;  /* 0x0000000000247805 */ /* 0x000fe4000001ff00 */
[----:B------:R-:W-:Y:S02]  /*6840*/  CS2R R30, SRZ ;  /* 0x00000000001e7805 */ /* 0x000fe4000001ff00 */
[----:B------:R-:W-:Y:S07]  /*6850*/  CS2R R28, SRZ ;  /* 0x00000000001c7805 */ /* 0x000fee000001ff00 */
[----:B------:R-:W-:Y:S01]  /*6860*/  @P1 VIADD R4, R2, 0xfffffff0 ;  /* 0xfffffff002041836 */ /* 0x000fe20000000000 */
[----:B------:R-:W-:Y:S06]  /*6870*/  @P2 BRA `(.L_x_112) ;  /* 0x00000000000c2947 */ /* 0x000fec0003800000 */
[----:B------:R-:W-:Y:S04]  /*6880*/  SHF.L.U32 R3, R59, 0x1f, RZ ;  /* 0x0000001f3b037819 */ /* 0x000fe800000006ff */
[----:B------:R-:W1:Y:S02]  /*6890*/  SYNCS.PHASECHK.TRANS64.TRYWAIT P1, [UR43+0x50], R3 ;  /* 0x00005003ff0075a7 */ /* 0x000e64000802112b */
[----:B-1----:R-:W-:Y:S05]  /*68a0*/  @!P1 BRA `(.L_x_113) ;  /* 0x0000003000649947 */ /* 0x002fea0003800000 */
.L_x_112:
[----:B------:R-:W-:Y:S05]  /*68b0*/  BSYNC B0 ;  /* 0x0000000000007941 */ /* 0x000fea0003800000 */
.L_x_111:
[----:B------:R-:W-:Y:S01]  /*68c0*/  ISETP.NE.AND P1, PT, R64, RZ, PT ;  /* 0x000000ff4000720c */ /* 0x000fe20003f25270 */
[----:B------:R-:W-:Y:S11]  /*68d0*/  HFMA2 R26, -RZ, RZ, 0, 5.9604644775390625e-08 ;  /* 0x00000001ff1a7431 */ /* 0x000ff600000001ff */
[----:B------:R-:W-:Y:S01]  /*68e0*/  @!UPT UIADD3 URZ, UPT, UPT, URZ, URZ, URZ ;  /* 0x000000fffffff290 */ /* 0x000fe2000fffe0ff */
[----:B------:R2:W1:Y:S04]  /*68f0*/  @P1 LDS.128 R36, [R4] ;  /* 0x0000000004241984 */ /* 0x0004680000000c00 */
[----:B------:R2:W1:Y:S02]  /*6900*/  @P1 LDS.128 R28, [R56+UR43+0x200] ;  /* 0x0002002b381c1984 */ /* 0x0004640008000c00 */
.L_x_110:
[----:B------:R-:W-:Y:S05]  /*6910*/  BSYNC B1 ;  /* 0x0000000000017941 */ /* 0x000fea0003800000 */
.L_x_109:
[----:B-1----:R-:W-:Y:S04]  /*6920*/  SHF.R.U32.HI R2, RZ, 0x15, R25 ;  /* 0x00000015ff027819 */ /* 0x002fe80000011619 */
[----:B------:R-:W-:Y:S01]  /*6930*/  LOP3.LUT P1, RZ, R2, 0x3, R47, 0x48, !PT ;  /* 0x0000000302ff7812 */ /* 0x000fe2000782482f */
[----:B------:R-:W-:Y:S01]  /*6940*/  @!UPT UIADD3 URZ, UPT, UPT, URZ, URZ, URZ ;  /* 0x000000fffffff290 */ /* 0x000fe2000fffe0ff */
[----:B----4-:R-:W-:Y:S11]  /*6950*/  @P0 BRA `(.L_x_114) ;  /* 0x0000000000080947 */ /* 0x010ff60003800000 */
[----:B------:R-:W1:Y:S02]  /*6960*/  SYNCS.PHASECHK.TRANS64.TRYWAIT P0, [R53+URZ+0xc0], R0 ;  /* 0x0000c000350075a7 */ /* 0x000e6400080011ff */
[----:B-1----:R-:W-:Y:S05]  /*6970*/  @!P0 BRA `(.L_x_115) ;  /* 0x0000003000488947 */ /* 0x002fea0003800000 */
.L_x_114:
[----:B------:R-:W-:Y:S05]  /*6980*/  @!P1 BRA `(.L_x_116) ;  /* 0x0000000000409947 */ /* 0x000fea0003800000 */
[----:B------:R-:W4:Y:S01]  /*6990*/  LDCU.64 UR8, c[0x4][0x70] ;  /* 0x01000e00ff0877ac */ /* 0x000f220008000a00 */
[----:B------:R-:W-:Y:S01]  /*69a0*/  MOV R3, 0x0 ;  /* 0x0000000000037802 */ /* 0x000fe20000000f00 */
[----:B------:R-:W-:Y:S02]  /*69b0*/  HFMA2 R12, -RZ, RZ, 0, 5.9604644775390625e-08 ;  /* 0x00000001ff0c7431 */ /* 0x000fe400000001ff */
[----:B------:R-:W-:Y:S02]  /*69c0*/  IMAD.MOV.U32 R8, RZ, RZ, 0x192 ;  /* 0x00000192ff087424 */ /* 0x000fe400078e00ff */
[----:B------:R-:W-:Y:S01]  /*69d0*/  IMAD.MOV.U32 R13, RZ, RZ, RZ ;  /* 0x000000ffff0d7224 */ /* 0x000fe200078e00ff */
[----:B------:R-:W5:Y:S01]  /*69e0*/  LDCU.64 UR6, c[0x4][0x78] ;  /* 0x01000f00ff0677ac */ /* 0x000f620008000a00 */
[----:B------:R-:W1:Y:S01]  /*69f0*/  LDC.64 R2, c[0x4][R3] ;  /* 0x0100000003027b82 */ /* 0x000e620000000a00 */
[----:B------:R-:W3:Y:S01]  /*6a00*/  LDCU.64 UR4, c[0x4][0x10] ;  /* 0x01000200ff0477ac */ /* 0x000ee20008000a00 */
[----:B----4-:R-:W-:Y:S01]  /*6a10*/  MOV R5, UR9 ;  /* 0x0000000900057c02 */ /* 0x010fe20008000f00 */
[----:B--2---:R-:W-:Y:S01]  /*6a20*/  IMAD.U32 R4, RZ, RZ, UR8 ;  /* 0x00000008ff047e24 */ /* 0x004fe2000f8e00ff */
[----:B-----5:R-:W-:Y:S01]  /*6a30*/  MOV R7, UR7 ;  /* 0x0000000700077c02 */ /* 0x020fe20008000f00 */
[----:B------:R-:W-:Y:S01]  /*6a40*/  IMAD.U32 R6, RZ, RZ, UR6 ;  /* 0x00000006ff067e24 */ /* 0x000fe2000f8e00ff */
[----:B---3--:R-:W-:Y:S01]  /*6a50*/  MOV R11, UR5 ;  /* 0x00000005000b7c02 */ /* 0x008fe20008000f00 */
[----:B------:R-:W-:Y:S02]  /*6a60*/  IMAD.U32 R10, RZ, RZ, UR4 ;  /* 0x00000004ff0a7e24 */ /* 0x000fe4000f8e00ff */
[----:B------:R-:W-:Y:S07]  /*6a70*/  LEPC R20, `(.L_x_116) ;  /* 0x000000001014794e */ /* 0x000fee0000000000 */
[----:B-1----:R-:W-:Y:S05]  /*6a80*/  CALL.ABS.NOINC R2 ;  /* 0x0000000002007343 */ /* 0x002fea0003c00000 */
.L_x_116:
[----:B------:R-:W-:Y:S05]  /*6a90*/  WARPSYNC.ALL ;  /* 0x0000000000007948 */ /* 0x000fea0003800000 */
[----:B------:R-:W-:Y:S01]  /*6aa0*/  R2UR UR4, R25 ;  /* 0x00000000190472ca */ /* 0x000fe200000e0000 */
[--C-:B------:R-:W-:Y:S01]  /*6ab0*/  HADD2.F32 R3, -RZ, R28.reuse.H0_H0 ;  /* 0x2000001cff037230 */ /* 0x100fe20000004100 */
[----:B------:R-:W-:Y:S01]  /*6ac0*/  MOV R65, 0x10 ;  /* 0x0000001000417802 */ /* 0x000fe20000000f00 */
[--C-:B------:R-:W-:Y:S01]  /*6ad0*/  HADD2.F32 R20, -RZ, R29.reuse.H0_H0 ;  /* 0x2000001dff147230 */ /* 0x100fe20000004100 */
[----:B------:R-:W-:Y:S01]  /*6ae0*/  LOP3.LUT P6, RZ, R45, 0x40, RZ, 0xc0, !PT ;  /* 0x000000402dff7812 */ /* 0x000fe200078cc0ff */
[----:B------:R-:W-:Y:S01]  /*6af0*/  HADD2.F32 R21, -RZ, R29.H1_H1 ;  /* 0x3000001dff157230 */ /* 0x000fe20000004100 */
[----:B------:R-:W-:Y:S01]  /*6b00*/  ISETP.NE.AND P0, PT, R60, RZ, PT ;  /* 0x000000ff3c00720c */ /* 0x000fe20003f05270 */
[----:B------:R-:W-:Y:S01]  /*6b10*/  BSSY.RECONVERGENT B0, `(.L_x_117) ;  /* 0x0000052000007945 */ /* 0x000fe20003800200 */
[----:B------:R-:W-:Y:S04]  /*6b20*/  SEL R65, R65, 0xfffffff0, !P6 ;  /* 0xfffffff041417807 */ /* 0x000fe80007000000 */
[----:B------:R-:W-:Y:S01]  /*6b30*/  IADD3 R62, PT, PT, R62, R65, RZ ;  /* 0x000000413e3e7210 */ /* 0x000fe20007ffe0ff */
[----:B--2---:R-:W1:Y:S02]  /*6b40*/  LDTM.x16 R4, tmem[UR4] ;  /* 0x00000004000479ee */ /* 0x004e640008240000 */
[C---:B-1-3--:R-:W-:Y:S01]  /*6b50*/  FMUL R0, R24.reuse, R4 ;  /* 0x0000000418007220 */ /* 0x04afe20000400000 */
[----:B------:R-:W-:Y:S02]  /*6b60*/  HADD2.F32 R4, -RZ, R28.H1_H1 ;  /* 0x3000001cff047230 */ /* 0x000fe40000004100 */
[C---:B------:R-:W-:Y:S01]  /*6b70*/  FMUL R2, R24.reuse, R5 ;  /* 0x0000000518027220 */ /* 0x040fe20000400000 */
[C---:B------:R-:W-:Y:S01]  /*6b80*/  FMUL R7, R24.reuse, R7 ;  /* 0x0000000718077220 */ /* 0x040fe20000400000 */
[C---:B------:R-:W-:Y:S01]  /*6b90*/  FFMA R0, R27.reuse, R3, R0 ;  /* 0x000000031b007223 */ /* 0x040fe20000000000 */
[C---:B------:R-:W-:Y:S01]  /*6ba0*/  FMUL R3, R24.reuse, R6 ;  /* 0x0000000618037220 */ /* 0x040fe20000400000 */
[C---:B------:R-:W-:Y:S01]  /*6bb0*/  FFMA R2, R27.reuse, R4, R2 ;  /* 0x000000041b027223 */ /* 0x040fe20000000002 */
[C---:B------:R-:W-:Y:S01]  /*6bc0*/  FMUL R4, R24.reuse, R8 ;  /* 0x0000000818047220 */ /* 0x040fe20000400000 */
[C---:B------:R-:W-:Y:S01]  /*6bd0*/  FMUL R8, R24.reuse, R12 ;  /* 0x0000000c18087220 */ /* 0x040fe20000400000 */
[----:B------:R-:W-:Y:S01]  /*6be0*/  FMUL R12, R24, R16 ;  /* 0x00000010180c7220 */ /* 0x000fe20000400000 */
[--C-:B------:R-:W-:Y:S01]  /*6bf0*/  HADD2.F32 R16, -RZ, R30.reuse.H0_H0 ;  /* 0x2000001eff107230 */ /* 0x100fe20000004100 */
[----:B------:R-:W-:Y:S01]  /*6c00*/  F2FP.F16.F32.PACK_AB R32, R2, R0 ;  /* 0x000000000220723e */ /* 0x000fe200000000ff */
[----:B------:R-:W-:Y:S02]  /*6c10*/  HADD2.F32 R0, -RZ, R30.H1_H1 ;  /* 0x3000001eff007230 */ /* 0x000fe40000004100 */
[C---:B------:R-:W-:Y:S01]  /*6c20*/  FMUL R5, R24.reuse, R9 ;  /* 0x0000000918057220 */ /* 0x040fe20000400000 */
[C---:B------:R-:W-:Y:S01]  /*6c30*/  FFMA R3, R27.reuse, R20, R3 ;  /* 0x000000141b037223 */ /* 0x040fe20000000003 */
[C---:B------:R-:W-:Y:S01]  /*6c40*/  FFMA R7, R27.reuse, R21, R7 ;  /* 0x000000151b077223 */ /* 0x040fe20000000007 */
[--C-:B------:R-:W-:Y:S02]  /*6c50*/  HADD2.F32 R2, -RZ, R31.reuse.H0_H0 ;  /* 0x2000001fff027230 */ /* 0x100fe40000004100 */
[C---:B------:R-:W-:Y:S01]  /*6c60*/  FFMA R4, R27.reuse, R16, R4 ;  /* 0x000000101b047223 */ /* 0x040fe20000000004 */
[C---:B------:R-:W-:Y:S01]  /*6c70*/  FMUL R6, R24.reuse, R10 ;  /* 0x0000000a18067220 */ /* 0x040fe20000400000 */
[C---:B------:R-:W-:Y:S01]  /*6c80*/  FFMA R5, R27.reuse, R0, R5 ;  /* 0x000000001b057223 */ /* 0x040fe20000000005 */
[----:B------:R-:W-:Y:S02]  /*6c90*/  HADD2.F32 R16, -RZ, R31.H1_H1 ;  /* 0x3000001fff107230 */ /* 0x000fe40000004100 */
[C---:B------:R-:W-:Y:S01]  /*6ca0*/  FMUL R11, R24.reuse, R11 ;  /* 0x0000000b180b7220 */ /* 0x040fe20000400000 */
[--C-:B------:R-:W-:Y:S02]  /*6cb0*/  HADD2.F32 R0, -RZ, R36.reuse.H0_H0 ;  /* 0x20000024ff007230 */ /* 0x100fe40000004100 */
[----:B------:R-:W-:Y:S01]  /*6cc0*/  FFMA R6, R27, R2, R6 ;  /* 0x000000021b067223 */ /* 0x000fe20000000006 */
[----:B------:R-:W-:Y:S01]  /*6cd0*/  F2FP.F16.F32.PACK_AB R33, R7, R3 ;  /* 0x000000030721723e */ /* 0x000fe200000000ff */
[----:B------:R-:W-:Y:S02]  /*6ce0*/  HADD2.F32 R2, -RZ, R36.H1_H1 ;  /* 0x30000024ff027230 */ /* 0x000fe40000004100 */
[C---:B------:R-:W-:Y:S01]  /*6cf0*/  FFMA R11, R27.reuse, R16, R11 ;  /* 0x000000101b0b7223 */ /* 0x040fe2000000000b */
[C---:B------:R-:W-:Y:S01]  /*6d00*/  FMUL R9, R24.reuse, R13 ;  /* 0x0000000d18097220 */ /* 0x040fe20000400000 */
[--C-:B------:R-:W-:Y:S02]  /*6d10*/  HADD2.F32 R3, -RZ, R37.reuse.H0_H0 ;  /* 0x20000025ff037230 */ /* 0x100fe40000004100 */
[C---:B------:R-:W-:Y:S01]  /*6d20*/  FFMA R8, R27.reuse, R0, R8 ;  /* 0x000000001b087223 */ /* 0x040fe20000000008 */
[C---:B------:R-:W-:Y:S01]  /*6d30*/  FMUL R10, R24.reuse, R14 ;  /* 0x0000000e180a7220 */ /* 0x040fe20000400000 */
[----:B------:R-:W-:Y:S02]  /*6d40*/  HADD2.F32 R0, -RZ, R37.H1_H1 ;  /* 0x30000025ff007230 */ /* 0x000fe40000004100 */
[C---:B------:R-:W-:Y:S01]  /*6d50*/  FMUL R15, R24.reuse, R15 ;  /* 0x0000000f180f7220 */ /* 0x040fe20000400000 */
[C---:B------:R-:W-:Y:S01]  /*6d60*/  FFMA R9, R27.reuse, R2, R9 ;  /* 0x000000021b097223 */ /* 0x040fe20000000009 */
[----:B------:R-:W-:Y:S01]  /*6d70*/  FFMA R10, R27, R3, R10 ;  /* 0x000000031b0a7223 */ /* 0x000fe2000000000a */
[--C-:B------:R-:W-:Y:S01]  /*6d80*/  HADD2.F32 R2, -RZ, R38.reuse.H0_H0 ;  /* 0x20000026ff027230 */ /* 0x100fe20000004100 */
[----:B------:R-:W-:Y:S01]  /*6d90*/  F2FP.F16.F32.PACK_AB R34, R5, R4 ;  /* 0x000000040522723e */ /* 0x000fe200000000ff */
[----:B------:R-:W-:Y:S02]  /*6da0*/  HADD2.F32 R3, -RZ, R38.H1_H1 ;  /* 0x30000026ff037230 */ /* 0x000fe40000004100 */
[----:B------:R-:W-:Y:S01]  /*6db0*/  FFMA R15, R27, R0, R15 ;  /* 0x000000001b0f7223 */ /* 0x000fe2000000000f */
[C---:B------:R-:W-:Y:S01]  /*6dc0*/  FMUL R13, R24.reuse, R17 ;  /* 0x00000011180d7220 */ /* 0x040fe20000400000 */
[--C-:B------:R-:W-:Y:S02]  /*6dd0*/  HADD2.F32 R4, -RZ, R39.reuse.H0_H0 ;  /* 0x20000027ff047230 */ /* 0x100fe40000004100 */
[C---:B------:R-:W-:Y:S01]  /*6de0*/  FMUL R14, R24.reuse, R18 ;  /* 0x00000012180e7220 */ /* 0x040fe20000400000 */
[----:B------:R-:W-:Y:S02]  /*6df0*/  HADD2.F32 R0, -RZ, R39.H1_H1 ;  /* 0x30000027ff007230 */ /* 0x000fe40000004100 */
[----:B------:R-:W-:Y:S01]  /*6e00*/  FMUL R19, R24, R19 ;  /* 0x0000001318137220 */ /* 0x000fe20000400000 */
[----:B------:R-:W-:Y:S01]  /*6e10*/  F2FP.F16.F32.PACK_AB R35, R11, R6 ;  /* 0x000000060b23723e */ /* 0x000fe200000000ff */
[C---:B------:R-:W-:Y:S01]  /*6e20*/  FFMA R12, R27.reuse, R2, R12 ;  /* 0x000000021b0c7223 */ /* 0x040fe2000000000c */
[C---:B------:R-:W-:Y:S01]  /*6e30*/  FFMA R13, R27.reuse, R3, R13 ;  /* 0x000000031b0d7223 */ /* 0x040fe2000000000d */
[C---:B------:R-:W-:Y:S01]  /*6e40*/  FFMA R14, R27.reuse, R4, R14 ;  /* 0x000000041b0e7223 */ /* 0x040fe2000000000e */
[----:B------:R-:W-:Y:S01]  /*6e50*/  FFMA R19, R27, R0, R19 ;  /* 0x000000001b137223 */ /* 0x000fe20000000013 */
[----:B------:R1:W-:Y:S01]  /*6e60*/  STS.128 [R56+UR43+0x200], R32 ;  /* 0x0002002038007988 */ /* 0x0003e20008000c2b */
[----:B------:R-:W-:Y:S02]  /*6e70*/  F2FP.F16.F32.PACK_AB R8, R9, R8 ;  /* 0x000000080908723e */ /* 0x000fe400000000ff */
[----:B------:R-:W-:Y:S02]  /*6e80*/  F2FP.F16.F32.PACK_AB R9, R15, R10 ;  /* 0x0000000a0f09723e */ /* 0x000fe400000000ff */
[----:B------:R-:W-:Y:S02]  /*6e90*/  F2FP.F16.F32.PACK_AB R10, R13, R12 ;  /* 0x0000000c0d0a723e */ /* 0x000fe400000000ff */
[----:B------:R-:W-:Y:S05]  /*6ea0*/  F2FP.F16.F32.PACK_AB R11, R19, R14 ;  /* 0x0000000e130b723e */ /* 0x000fea00000000ff */
[----:B------:R1:W-:Y:S01]  /*6eb0*/  STS.128 [R62+0x200], R8 ;  /* 0x000200083e007388 */ /* 0x0003e20000000c00 */
[----:B------:R-:W-:Y:S01]  /*6ec0*/  @!PT LDS RZ, [RZ] ;  /* 0x00000000fffff984 */ /* 0x000fe20000000800 */
[----:B------:R-:W-:Y:S01]  /*6ed0*/  @!PT LDS RZ, [RZ] ;  /* 0x00000000fffff984 */ /* 0x000fe20000000800 */
[----:B------:R-:W-:Y:S01]  /*6ee0*/  @!PT LDS RZ, [RZ] ;  /* 0x00000000fffff984 */ /* 0x000fe20000000800 */
[----:B------:R-:W-:Y:S01]  /*6ef0*/  @!PT LDS RZ, [RZ] ;  /* 0x00000000fffff984 */ /* 0x000fe20000000800 */
[----:B------:R2:W-:Y:S07]  /*6f00*/  MEMBAR.ALL.CTA ;  /* 0x0000000000007992 */ /* 0x0005ee0000008000 */
[----:B--2---:R-:W2:Y:S02]  /*6f10*/  FENCE.VIEW.ASYNC.S ;  /* 0x00000000000073c6 */ /* 0x004ea40000000000 */
[----:B--2---:R-:W-:Y:S06]  /*6f20*/  BAR.SYNC.DEFER_BLOCKING 0x1, 0x80 ;  /* 0x0042000000007b1d */ /* 0x004fec0000010000 */
[----:B------:R-:W-:Y:S05]  /*6f30*/  @P0 BRA `(.L_x_118) ;  /* 0x00000000003c0947 */ /* 0x000fea0003800000 */
[----:B------:R-:W2:Y:S01]  /*6f40*/  LDCU.64 UR6, c[0x0][0x348] ;  /* 0x00006900ff0677ac */ /* 0x000ea20008000a00 */
[----:B------:R-:W-:Y:S01]  /*6f50*/  UIADD3 UR4, UPT, UPT, UR43, 0x200, URZ ;  /* 0x000002002b047890 */ /* 0x000fe2000fffe0ff */
[----:B------:R-:W-:Y:S01]  /*6f60*/  UMOV UR51, UR36 ;  /* 0x0000002400337c82 */ /* 0x000fe20008000000 */
[----:B------:R-:W-:Y:S02]  /*6f70*/  UIADD3 UR9, UPT, UPT, UR49, 0x40, URZ ;  /* 0x0000004031097890 */ /* 0x000fe4000fffe0ff */
[----:B------:R-:W-:Y:S02]  /*6f80*/  UIADD3 UR8, UPT, UPT, UR43, 0xa00, URZ ;  /* 0x00000a002b087890 */ /* 0x000fe4000fffe0ff */
[----:B------:R-:W-:Y:S01]  /*6f90*/  MOV R52, UR4 ;  /* 0x0000000400347c02 */ /* 0x000fe20008000f00 */
[----:B------:R-:W-:Y:S01]  /*6fa0*/  UMOV UR10, UR50 ;  /* 0x00000032000a7c82 */ /* 0x000fe20008000000 */
[----:B------:R-:W-:Y:S02]  /*6fb0*/  UMOV UR11, UR36 ;  /* 0x00000024000b7c82 */ /* 0x000fe40008000000 */
[----:B------:R-:W-:Y:S01]  /*6fc0*/  R2UR UR48, R52 ;  /* 0x00000000343072ca */ /* 0x000fe200000e0000 */
[----:B--2---:R-:W-:Y:S04]  /*6fd0*/  UIADD3 UR4, UP0, UPT, UR6, 0x680, URZ ;  /* 0x0000068006047890 */ /* 0x004fe8000ff1e0ff */
[----:B------:R-:W-:Y:S09]  /*6fe0*/  UIADD3.X UR5, UPT, UPT, URZ, UR7, URZ, UP0, !UPT ;  /* 0x00000007ff057290 */ /* 0x000ff200087fe4ff */
[----:B------:R2:W-:Y:S01]  /*6ff0*/  UTMASTG.3D [UR48], [UR4] ;  /* 0x00000030040073b5 */ /* 0x0005e20008010000 */
[----:B------:R2:W-:Y:S01]  /*7000*/  UTMASTG.3D [UR8], [UR4] ;  /* 0x00000008040073b5 */ /* 0x0005e20008010000 */
[----:B------:R0:W-:Y:S01]  /*7010*/  UTMACMDFLUSH ;  /* 0x00000000000079b7 */ /* 0x0001e20000000000 */
[----:B--2---:R-:W-:Y:S04]  /*7020*/  DEPBAR.LE SB0, 0x1 ;  /* 0x000080400000791a */ /* 0x004fe80000000000 */
.L_x_118:
[----:B------:R-:W-:Y:S05]  /*7030*/  BSYNC.RECONVERGENT B0 ;  /* 0x0000000000007941 */ /* 0x000fea0003800200 */
.L_x_117:
[----:B------:R-:W-:Y:S01]  /*7040*/  BAR.SYNC.DEFER_BLOCKING 0x1, 0x80 ;  /* 0x0042000000007b1d */ /* 0x000fe20000010000 */
[----:B------:R-:W-:Y:S01]  /*7050*/  ISETP.NE.AND P1, PT, R61, RZ, PT ;  /* 0x000000ff3d00720c */ /* 0x000fe20003f25270 */
[----:B------:R-:W-:Y:S01]  /*7060*/  UISETP.NE.AND UP0, UPT, UR52, URZ, UPT ;  /* 0x000000ff3400728c */ /* 0x000fe2000bf05270 */
[----:B------:R-:W-:Y:S11]  /*7070*/  LEA R2, R26, UR43, 0x3 ;  /* 0x0000002b1a027c11 */ /* 0x000ff6000f8e18ff */
[----:B------:R-:W-:Y:S01]  /*7080*/  @P1 SHF.L.U32 R3, R59, 0x1f, RZ ;  /* 0x0000001f3b031819 */ /* 0x000fe200000006ff */
[----:B------:R-:W-:Y:S06]  /*7090*/  BRA.U !UP0, `(.L_x_119) ;  /* 0x0000000108247547 */ /* 0x000fec000b800000 */
[----:B------:R-:W-:Y:S01]  /*70a0*/  IMAD.U32 R4, RZ, RZ, UR46 ;  /* 0x0000002eff047e24 */ /* 0x000fe2000f8e00ff */
[----:B------:R-:W-:Y:S01]  /*70b0*/  MOV R0, UR47 ;  /* 0x0000002f00007c02 */ /* 0x000fe20008000f00 */
[----:B------:R-:W-:Y:S03]  /*70c0*/  UIADD3 UR4, UPT, UPT, UR46, 0x1, URZ ;  /* 0x000000012e047890 */ /* 0x000fe6000fffe0ff */
[----:B------:R-:W-:Y:S01]  /*70d0*/  @P1 LEA R4, R4, UR43, 0x3 ;  /* 0x0000002b04041c11 */ /* 0x000fe2000f8e18ff */
[----:B------:R-:W-:Y:S04]  /*70e0*/  UISETP.NE.AND UP0, UPT, UR4, 0x4, UPT ;  /* 0x000000040400788c */ /* 0x000fe8000bf05270 */
[----:B------:R-:W-:Y:S01]  /*70f0*/  @P1 VIADD R4, R4, 0x70 ;  /* 0x0000007004041836 */ /* 0x000fe20000000000 */
[----:B------:R-:W-:Y:S04]  /*7100*/  USEL UR46, UR4, URZ, UP0 ;  /* 0x000000ff042e7287 */ /* 0x000fe80008000000 */
[----:B------:R-:W-:Y:S04]  /*7110*/  @P1 PRMT R0, R0, 0x654, R4 ;  /* 0x0000065400001816 */ /* 0x000fe80000000004 */
[----:B------:R2:W-:Y:S04]  /*7120*/  @P1 SYNCS.ARRIVE.TRANS64.RED.A1T0 RZ, [R0+URZ], RZ ;  /* 0x000000ff00ff19a7 */ /* 0x0005e800081004ff */
.L_x_119:
[----:B------:R-:W3:Y:S01]  /*7130*/  @P1 SYNCS.PHASECHK.TRANS64.TRYWAIT P0, [R2+URZ+0x50], R3 ;  /* 0x00005003020015a7 */ /* 0x000ee200080011ff */
[----:B------:R-:W-:Y:S01]  /*7140*/  BSSY B1, `(.L_x_120) ;  /* 0x0000012000017945 */ /* 0x000fe20003800000 */
[----:B---3--:R-:W-:Y:S03]  /*7150*/  @P1 SEL R63, RZ, 0x1, !P0 ;  /* 0x00000001ff3f1807 */ /* 0x008fe60004000000 */
[----:B------:R-:W-:Y:S05]  /*7160*/  @!P1 BRA `(.L_x_121) ;  /* 0x00000000003c9947 */ /* 0x000fea0003800000 */
[----:B------:R-:W-:Y:S01]  /*7170*/  ISETP.NE.AND P1, PT, R64, RZ, PT ;  /* 0x000000ff4000720c */ /* 0x000fe20003f25270 */
[----:B------:R-:W-:Y:S01]  /*7180*/  BSSY B0, `(.L_x_122) ;  /* 0x0000009000007945 */ /* 0x000fe20003800000 */
[----:B------:R-:W-:Y:S11]  /*7190*/  ISETP.NE.AND P0, PT, R63, RZ, PT ;  /* 0x000000ff3f00720c */ /* 0x000ff60003f05270 */
[----:B------:R-:W-:Y:S05]  /*71a0*/  @P1 IMAD R4, R26, 0x1000, R56 ;  /* 0x000010001a041824 */ /* 0x000fea00078e0238 */
[----:B------:R-:W-:Y:S05]  /*71b0*/  @P1 IADD3 R3, PT, PT, R4, UR43, RZ ;  /* 0x0000002b04031c10 */ /* 0x000fea000fffe0ff */
[----:B------:R-:W-:Y:S01]  /*71c0*/  @P1 IMAD.IADD R3, R65, 0x1, R3 ;  /* 0x0000000141031824 */ /* 0x000fe200078e0203 */
[----:B------:R-:W-:Y:S06]  /*71d0*/  @P0 BRA `(.L_x_123) ;  /* 0x00000000000c0947 */ /* 0x000fec0003800000 */
[----:B--2---:R-:W-:Y:S04]  /*71e0*/  SHF.L.U32 R0, R59, 0x1f, RZ ;  /* 0x0000001f3b007819 */ /* 0x004fe800000006ff */
[----:B------:R-:W2:Y:S02]  /*71f0*/  SYNCS.PHASECHK.TRANS64.TRYWAIT P0, [R2+URZ+0x50], R0 ;  /* 0x00005000020075a7 */ /* 0x000ea400080011ff */
[----:B--2---:R-:W-:Y:S05]  /*7200*/  @!P0 BRA `(.L_x_124) ;  /* 0x0000002800388947 */ /* 0x004fea0003800000 */
.L_x_123:
[----:B------:R-:W-:Y:S05]  /*7210*/  BSYNC B0 ;  /* 0x0000000000007941 */ /* 0x000fea0003800000 */
.L_x_122:
[----:B------:R-:W-:Y:S02]  /*7220*/  ISETP.NE.AND P0, PT, R64, RZ, PT ;  /* 0x000000ff4000720c */ /* 0x000fe40003f05270 */
[----:B------:R-:W-:Y:S11]  /*7230*/  IADD3 R26, PT, PT, R26, 0x1, RZ ;  /* 0x000000011a1a7810 */ /* 0x000ff60007ffe0ff */
[----:B------:R3:W4:Y:S04]  /*7240*/  @P0 LDS.128 R28, [R4+UR43+0x200] ;  /* 0x0002002b041c0984 */ /* 0x0007280008000c00 */
[----:B------:R3:W1:Y:S02]  /*7250*/  @P0 LDS.128 R36, [R3+0x200] ;  /* 0x0002000003240984 */ /* 0x0006640000000c00 */
.L_x_121:
[----:B------:R-:W-:Y:S05]  /*7260*/  BSYNC B1 ;  /* 0x0000000000017941 */ /* 0x000fea0003800000 */
.L_x_120:
[----:B--2---:R-:W-:Y:S05]  /*7270*/  VIADD R0, R25, 0x10 ;  /* 0x0000001019007836 */ /* 0x004fea0000000000 */
[----:B------:R-:W-:Y:S04]  /*7280*/  SHF.R.U32.HI R0, RZ, 0x15, R0 ;  /* 0x00000015ff007819 */ /* 0x000fe80000011600 */
[----:B------:R-:W-:Y:S11]  /*7290*/  LOP3.LUT P0, RZ, R0, 0x3, R47, 0x48, !PT ;  /* 0x0000000300ff7812 */ /* 0x000ff6000780482f */
[----:B------:R-:W-:Y:S02]  /*72a0*/  @!UPT UIADD3 URZ, UPT, UPT, URZ, URZ, URZ ;  /* 0x000000fffffff290 */ /* 0x000fe4000fffe0ff */
[----:B------:R-:W-:Y:S05]  /*72b0*/  @!P0 BRA `(.L_x_125) ;  /* 0x0000000000408947 */ /* 0x000fea0003800000 */
[----:B------:R-:W2:Y:S01]  /*72c0*/  LDCU.64 UR8, c[0x4][0x70] ;  /* 0x01000e00ff0877ac */ /* 0x000ea20008000a00 */
[----:B---3--:R-:W-:Y:S01]  /*72d0*/  MOV R3, 0x0 ;  /* 0x0000000000037802 */ /* 0x008fe20000000f00 */
[----:B------:R-:W-:Y:S02]  /*72e0*/  HFMA2 R12, -RZ, RZ, 0, 5.9604644775390625e-08 ;  /* 0x00000001ff0c7431 */ /* 0x000fe400000001ff */
[----:B-1----:R-:W-:Y:S02]  /*72f0*/  IMAD.MOV.U32 R8, RZ, RZ, 0x192 ;  /* 0x00000192ff087424 */ /* 0x002fe400078e00ff */
[----:B------:R-:W-:Y:S01]  /*7300*/  IMAD.MOV.U32 R13, RZ, RZ, RZ ;  /* 0x000000ffff0d7224 */ /* 0x000fe200078e00ff */
[----:B------:R-:W1:Y:S01]  /*7310*/  LDCU.64 UR6, c[0x4][0x78] ;  /* 0x01000f00ff0677ac */ /* 0x000e620008000a00 */
[----:B------:R-:W3:Y:S01]  /*7320*/  LDC.64 R2, c[0x4][R3] ;  /* 0x0100000003027b82 */ /* 0x000ee20000000a00 */
[----:B------:R-:W5:Y:S01]  /*7330*/  LDCU.64 UR4, c[0x4][0x10] ;  /* 0x01000200ff0477ac */ /* 0x000f620008000a00 */
[----:B--2---:R-:W-:Y:S01]  /*7340*/  MOV R5, UR9 ;  /* 0x0000000900057c02 */ /* 0x004fe20008000f00 */
[----:B------:R-:W-:Y:S01]  /*7350*/  IMAD.U32 R4, RZ, RZ, UR8 ;  /* 0x00000008ff047e24 */ /* 0x000fe2000f8e00ff */
[----:B-1----:R-:W-:Y:S01]  /*7360*/  MOV R7, UR7 ;  /* 0x0000000700077c02 */ /* 0x002fe20008000f00 */
[----:B------:R-:W-:Y:S01]  /*7370*/  IMAD.U32 R6, RZ, RZ, UR6 ;  /* 0x00000006ff067e24 */ /* 0x000fe2000f8e00ff */
[----:B-----5:R-:W-:Y:S01]  /*7380*/  MOV R11, UR5 ;  /* 0x00000005000b7c02 */ /* 0x020fe20008000f00 */
[----:B------:R-:W-:Y:S02]  /*7390*/  IMAD.U32 R10, RZ, RZ, UR4 ;  /* 0x00000004ff0a7e24 */ /* 0x000fe4000f8e00ff */
[----:B------:R-:W-:Y:S07]  /*73a0*/  LEPC R20, `(.L_x_125) ;  /* 0x000000001014794e */ /* 0x000fee0000000000 */
[----:B---34-:R-:W-:Y:S05]  /*73b0*/  CALL.ABS.NOINC R2 ;  /* 0x0000000002007343 */ /* 0x018fea0003c00000 */
.L_x_125:
[----:B------:R-:W-:Y:S01]  /*73c0*/  ISETP.NE.AND P6, PT, R61, RZ, PT ;  /* 0x000000ff3d00720c */ /* 0x000fe20003fc5270 */
[----:B------:R-:W-:Y:S05]  /*73d0*/  WARPSYNC.ALL ;  /* 0x0000000000007948 */ /* 0x000fea0003800000 */
[----:B------:R-:W-:Y:S01]  /*73e0*/  R2UR UR4, R25 ;  /* 0x00000000190472ca */ /* 0x000fe200000e0000 */
[----:B---34-:R-:W-:Y:S01]  /*73f0*/  HADD2.F32 R3, -RZ, R28.H0_H0 ;  /* 0x2000001cff037230 */ /* 0x018fe20000004100 */
[----:B------:R-:W-:Y:S01]  /*7400*/  ISETP.NE.AND P0, PT, R60, RZ, PT ;  /* 0x000000ff3c00720c */ /* 0x000fe20003f05270 */
[----:B------:R-:W-:Y:S01]  /*7410*/  HADD2.F32 R20, -RZ, R30.H0_H0 ;  /* 0x2000001eff147230 */ /* 0x000fe20000004100 */
[----:B------:R-:W-:Y:S09]  /*7420*/  BSSY.RECONVERGENT B0, `(.L_x_126) ;  /* 0x0000058000007945 */ /* 0x000ff20003800200 */
[----:B-1----:R-:W1:Y:S02]  /*7430*/  LDTM.x16 R4, tmem[UR4+0x10] ;  /* 0x00001004000479ee */ /* 0x002e640008240000 */
[C---:B-1----:R-:W-:Y:S01]  /*7440*/  FMUL R0, R24.reuse, R4 ;  /* 0x0000000418007220 */ /* 0x042fe20000400000 */
[----:B------:R-:W-:Y:S02]  /*7450*/  HADD2.F32 R4, -RZ, R28.H1_H1 ;  /* 0x3000001cff047230 */ /* 0x000fe40000004100 */
[C---:B------:R-:W-:Y:S01]  /*7460*/  FMUL R2, R24.reuse, R5 ;  /* 0x0000000518027220 */ /* 0x040fe20000400000 */
[--C-:B------:R-:W-:Y:S02]  /*7470*/  HADD2.F32 R5, -RZ, R29.reuse.H0_H0 ;  /* 0x2000001dff057230 */ /* 0x100fe40000004100 */
[C---:B------:R-:W-:Y:S01]  /*7480*/  FFMA R0, R27.reuse, R3, R0 ;  /* 0x000000031b007223 */ /* 0x040fe20000000000 */
[C---:B------:R-:W-:Y:S01]  /*7490*/  FMUL R3, R24.reuse, R6 ;  /* 0x0000000618037220 */ /* 0x040fe20000400000 */
[----:B------:R-:W-:Y:S02]  /*74a0*/  HADD2.F32 R6, -RZ, R29.H1_H1 ;  /* 0x3000001dff067230 */ /* 0x000fe40000004100 */
[C---:B------:R-:W-:Y:S01]  /*74b0*/  FFMA R2, R27.reuse, R4, R2 ;  /* 0x000000041b027223 */ /* 0x040fe20000000002 */
[C---:B------:R-:W-:Y:S01]  /*74c0*/  FMUL R7, R24.reuse, R7 ;  /* 0x0000000718077220 */ /* 0x040fe20000400000 */
[C---:B------:R-:W-:Y:S01]  /*74d0*/  FFMA R3, R27.reuse, R5, R3 ;  /* 0x000000051b037223 */ /* 0x040fe20000000003 */
[C---:B------:R-:W-:Y:S01]  /*74e0*/  FMUL R4, R24.reuse, R8 ;  /* 0x0000000818047220 */ /* 0x040fe20000400000 */
[----:B------:R-:W-:Y:S01]  /*74f0*/  FMUL R5, R24, R9 ;  /* 0x0000000918057220 */ /* 0x000fe20000400000 */
[----:B------:R-:W-:Y:S01]  /*7500*/  F2FP.F16.F32.PACK_AB R32, R2, R0 ;  /* 0x000000000220723e */ /* 0x000fe200000000ff */
[C---:B------:R-:W-:Y:S01]  /*7510*/  FFMA R7, R27.reuse, R6, R7 ;  /* 0x000000061b077223 */ /* 0x040fe20000000007 */
[----:B------:R-:W-:Y:S02]  /*7520*/  HADD2.F32 R0, -RZ, R30.H1_H1 ;  /* 0x3000001eff007230 */ /* 0x000fe40000004100 */
[----:B------:R-:W-:Y:S01]  /*7530*/  FFMA R4, R27, R20, R4 ;  /* 0x000000141b047223 */ /* 0x000fe20000000004 */
[--C-:B------:R-:W-:Y:S02]  /*7540*/  HADD2.F32 R2, -RZ, R31.reuse.H0_H0 ;  /* 0x2000001fff027230 */ /* 0x100fe40000004100 */
[C---:B------:R-:W-:Y:S01]  /*7550*/  FMUL R6, R24.reuse, R10 ;  /* 0x0000000a18067220 */ /* 0x040fe20000400000 */
[----:B------:R-:W-:Y:S01]  /*7560*/  F2FP.F16.F32.PACK_AB R33, R7, R3 ;  /* 0x000000030721723e */ /* 0x000fe200000000ff */
[----:B------:R-:W-:Y:S02]  /*7570*/  HADD2.F32 R3, -RZ, R31.H1_H1 ;  /* 0x3000001fff037230 */ /* 0x000fe40000004100 */
[C---:B------:R-:W-:Y:S01]  /*7580*/  FFMA R5, R27.reuse, R0, R5 ;  /* 0x000000001b057223 */ /* 0x040fe20000000005 */
[C---:B------:R-:W-:Y:S01]  /*7590*/  FMUL R11, R24.reuse, R11 ;  /* 0x0000000b180b7220 */ /* 0x040fe20000400000 */
[--C-:B------:R-:W-:Y:S02]  /*75a0*/  HADD2.F32 R7, -RZ, R36.reuse.H0_H0 ;  /* 0x20000024ff077230 */ /* 0x100fe40000004100 */
[C---:B------:R-:W-:Y:S01]  /*75b0*/  FMUL R8, R24.reuse, R12 ;  /* 0x0000000c18087220 */ /* 0x040fe20000400000 */
[----:B------:R-:W-:Y:S02]  /*75c0*/  HADD2.F32 R0, -RZ, R36.H1_H1 ;  /* 0x30000024ff007230 */ /* 0x000fe40000004100 */
[C---:B------:R-:W-:Y:S01]  /*75d0*/  FMUL R9, R24.reuse, R13 ;  /* 0x0000000d18097220 */ /* 0x040fe20000400000 */
[C---:B------:R-:W-:Y:S01]  /*75e0*/  FFMA R6, R27.reuse, R2, R6 ;  /* 0x000000021b067223 */ /* 0x040fe20000000006 */
[C---:B------:R-:W-:Y:S01]  /*75f0*/  FFMA R11, R27.reuse, R3, R11 ;  /* 0x000000031b0b7223 */ /* 0x040fe2000000000b */
[C---:B------:R-:W-:Y:S01]  /*7600*/  FFMA R8, R27.reuse, R7, R8 ;  /* 0x000000071b087223 */ /* 0x040fe20000000008 */
[C---:B------:R-:W-:Y:S01]  /*7610*/  FFMA R9, R27.reuse, R0, R9 ;  /* 0x000000001b097223 */ /* 0x040fe20000000009 */
[--C-:B------:R-:W-:Y:S02]  /*7620*/  HADD2.F32 R2, -RZ, R37.reuse.H0_H0 ;  /* 0x20000025ff027230 */ /* 0x100fe40000004100 */
[C---:B------:R-:W-:Y:S01]  /*7630*/  FMUL R10, R24.reuse, R14 ;  /* 0x0000000e180a7220 */ /* 0x040fe20000400000 */
[----:B------:R-:W-:Y:S02]  /*7640*/  HADD2.F32 R0, -RZ, R37.H1_H1 ;  /* 0x30000025ff007230 */ /* 0x000fe40000004100 */
[C---:B------:R-:W-:Y:S01]  /*7650*/  FMUL R15, R24.reuse, R15 ;  /* 0x0000000f180f7220 */ /* 0x040fe20000400000 */
[C---:B------:R-:W-:Y:S01]  /*7660*/  FMUL R12, R24.reuse, R16 ;  /* 0x00000010180c7220 */ /* 0x040fe20000400000 */
[C---:B------:R-:W-:Y:S01]  /*7670*/  FFMA R10, R27.reuse, R2, R10 ;  /* 0x000000021b0a7223 */ /* 0x040fe2000000000a */
[--C-:B------:R-:W-:Y:S02]  /*7680*/  HADD2.F32 R2, -RZ, R38.reuse.H0_H0 ;  /* 0x20000026ff027230 */ /* 0x100fe40000004100 */
[----:B------:R-:W-:Y:S01]  /*7690*/  FFMA R15, R27, R0, R15 ;  /* 0x000000001b0f7223 */ /* 0x000fe2000000000f */
[----:B------:R-:W-:Y:S01]  /*76a0*/  HADD2.F32 R0, -RZ, R38.H1_H1 ;  /* 0x30000026ff007230 */ /* 0x000fe20000004100 */
[----:B------:R-:W-:Y:S01]  /*76b0*/  F2FP.F16.F32.PACK_AB R34, R5, R4 ;  /* 0x000000040522723e */ /* 0x000fe200000000ff */
        /* <DEDUP_REMOVED lines=14> */
[----:B------:R-:W-:Y:S02]  /*77a0*/  F2FP.F16.F32.PACK_AB R11, R19, R14 ;  /* 0x0000000e130b723e */ /* 0x000fe400000000ff */
[----:B------:R-:W-:Y:S02]  /*77b0*/  MOV R2, UR46 ;  /* 0x0000002e00027c02 */ /* 0x000fe40008000f00 */
[----:B------:R-:W-:Y:S01]  /*77c0*/  MOV R0, UR47 ;  /* 0x0000002f00007c02 */ /* 0x000fe20008000f00 */
[----:B------:R1:W-:Y:S01]  /*77d0*/  STS.128 [R62+0x1200], R8 ;  /* 0x001200083e007388 */ /* 0x0003e20000000c00 */
[----:B------:R-:W-:Y:S02]  /*77e0*/  @P6 LEA R2, R2, UR43, 0x3 ;  /* 0x0000002b02026c11 */ /* 0x000fe4000f8e18ff */
[----:B------:R-:W-:Y:S02]  /*77f0*/  @P6 SHF.L.U32 R3, R59, 0x1f, RZ ;  /* 0x0000001f3b036819 */ /* 0x000fe400000006ff */
[----:B------:R-:W-:Y:S01]  /*7800*/  @P6 IADD3 R2, PT, PT, R2, 0x70, RZ ;  /* 0x0000007002026810 */ /* 0x000fe20007ffe0ff */
[----:B------:R-:W-:Y:S01]  /*7810*/  @!PT LDS RZ, [RZ] ;  /* 0x00000000fffff984 */ /* 0x000fe20000000800 */
[----:B------:R-:W-:Y:S01]  /*7820*/  @!PT LDS RZ, [RZ] ;  /* 0x00000000fffff984 */ /* 0x000fe20000000800 */
[----:B------:R-:W-:Y:S01]  /*7830*/  @!PT LDS RZ, [RZ] ;  /* 0x00000000fffff984 */ /* 0x000fe20000000800 */
[----:B------:R-:W-:Y:S01]  /*7840*/  @!PT LDS RZ, [RZ] ;  /* 0x00000000fffff984 */ /* 0x000fe20000000800 */
[----:B------:R2:W-:Y:S06]  /*7850*/  MEMBAR.ALL.CTA ;  /* 0x0000000000007992 */ /* 0x0005ec0000008000 */
[----:B--2---:R-:W2:Y:S01]  /*7860*/  FENCE.VIEW.ASYNC.S ;  /* 0x00000000000073c6 */ /* 0x004ea20000000000 */
[----:B------:R-:W-:Y:S02]  /*7870*/  @P6 PRMT R0, R0, 0x654, R2 ;  /* 0x0000065400006816 */ /* 0x000fe40000000002 */
[----:B------:R-:W-:Y:S01]  /*7880*/  LEA R2, R26, UR43, 0x3 ;  /* 0x0000002b1a027c11 */ /* 0x000fe2000f8e18ff */
[----:B--2---:R-:W-:Y:S06]  /*7890*/  BAR.SYNC.DEFER_BLOCKING 0x1, 0x80 ;  /* 0x0042000000007b1d */ /* 0x004fec0000010000 */
[----:B------:R-:W-:Y:S05]  /*78a0*/  @P0 BRA `(.L_x_127) ;  /* 0x00000000003c0947 */ /* 0x000fea0003800000 */
[----:B------:R-:W2:Y:S01]  /*78b0*/  LDCU.64 UR6, c[0x0][0x348] ;  /* 0x00006900ff0677ac */ /* 0x000ea20008000a00 */
[----:B------:R-:W-:Y:S02]  /*78c0*/  UIADD3 UR13, UPT, UPT, UR49, 0x10, URZ ;  /* 0x00000010310d7890 */ /* 0x000fe4000fffe0ff */
[----:B------:R-:W-:Y:S01]  /*78d0*/  UIADD3 UR12, UPT, UPT, UR43, 0x1200, URZ ;  /* 0x000012002b0c7890 */ /* 0x000fe2000fffe0ff */
[----:B------:R-:W-:Y:S01]  /*78e0*/  UMOV UR14, UR50 ;  /* 0x00000032000e7c82 */ /* 0x000fe20008000000 */
[----:B------:R-:W-:Y:S01]  /*78f0*/  UMOV UR15, UR36 ;  /* 0x00000024000f7c82 */ /* 0x000fe20008000000 */
[----:B------:R-:W-:Y:S02]  /*7900*/  UIADD3 UR9, UPT, UPT, UR49, 0x50, URZ ;  /* 0x0000005031097890 */ /* 0x000fe4000fffe0ff */
[----:B------:R-:W-:Y:S01]  /*7910*/  UIADD3 UR8, UPT, UPT, UR43, 0x1a00, URZ ;  /* 0x00001a002b087890 */ /* 0x000fe2000fffe0ff */
[----:B------:R-:W-:Y:S01]  /*7920*/  UMOV UR10, UR50 ;  /* 0x00000032000a7c82 */ /* 0x000fe20008000000 */
[----:B------:R-:W-:Y:S01]  /*7930*/  UMOV UR11, UR36 ;  /* 0x00000024000b7c82 */ /* 0x000fe20008000000 */
[----:B--2---:R-:W-:Y:S04]  /*7940*/  UIADD3 UR4, UP0, UPT, UR6, 0x680, URZ ;  /* 0x0000068006047890 */ /* 0x004fe8000ff1e0ff */
[----:B------:R-:W-:Y:S09]  /*7950*/  UIADD3.X UR5, UPT, UPT, URZ, UR7, URZ, UP0, !UPT ;  /* 0x00000007ff057290 */ /* 0x000ff200087fe4ff */
[----:B------:R2:W-:Y:S01]  /*7960*/  UTMASTG.3D [UR12], [UR4] ;  /* 0x0000000c040073b5 */ /* 0x0005e20008010000 */
[----:B------:R2:W-:Y:S01]  /*7970*/  UTMASTG.3D [UR8], [UR4] ;  /* 0x00000008040073b5 */ /* 0x0005e20008010000 */
[----:B------:R0:W-:Y:S01]  /*7980*/  UTMACMDFLUSH ;  /* 0x00000000000079b7 */ /* 0x0001e20000000000 */
[----:B--2---:R-:W-:Y:S04]  /*7990*/  DEPBAR.LE SB0, 0x1 ;  /* 0x000080400000791a */ /* 0x004fe80000000000 */
.L_x_127:
[----:B------:R-:W-:Y:S05]  /*79a0*/  BSYNC.RECONVERGENT B0 ;  /* 0x0000000000007941 */ /* 0x000fea0003800200 */
.L_x_126:
[----:B------:R-:W-:Y:S01]  /*79b0*/  BAR.SYNC.DEFER_BLOCKING 0x1, 0x80 ;  /* 0x0042000000007b1d */ /* 0x000fe20000010000 */
[----:B------:R-:W-:Y:S04]  /*79c0*/  UIADD3 UR4, UPT, UPT, UR46, 0x1, URZ ;  /* 0x000000012e047890 */ /* 0x000fe8000fffe0ff */
[----:B------:R-:W-:Y:S04]  /*79d0*/  UISETP.NE.AND UP0, UPT, UR4, 0x4, UPT ;  /* 0x000000040400788c */ /* 0x000fe8000bf05270 */
[----:B------:R-:W-:Y:S01]  /*79e0*/  USEL UR44, UR4, URZ, UP0 ;  /* 0x000000ff042c7287 */ /* 0x000fe20008000000 */
[----:B------:R2:W-:Y:S01]  /*79f0*/  @P6 SYNCS.ARRIVE.TRANS64.RED.A1T0 RZ, [R0+URZ], RZ ;  /* 0x000000ff00ff69a7 */ /* 0x0005e200081004ff */
[----:B------:R-:W-:Y:S01]  /*7a00*/  BSSY B1, `(.L_x_128) ;  /* 0x0000013000017945 */ /* 0x000fe20003800000 */
[----:B------:R-:W3:Y:S02]  /*7a10*/  @P6 SYNCS.PHASECHK.TRANS64.TRYWAIT P0, [R2+URZ+0x50], R3 ;  /* 0x00005003020065a7 */ /* 0x000ee400080011ff */
[----:B---3--:R-:W-:Y:S01]  /*7a20*/  @P6 SEL R63, RZ, 0x1, !P0 ;  /* 0x00000001ff3f6807 */ /* 0x008fe20004000000 */
[----:B--2---:R-:W-:Y:S06]  /*7a30*/  @!P6 BRA `(.L_x_129) ;  /* 0x00000000003ce947 */ /* 0x004fec0003800000 */
[----:B------:R-:W-:Y:S01]  /*7a40*/  ISETP.NE.AND P1, PT, R64, RZ, PT ;  /* 0x000000ff4000720c */ /* 0x000fe20003f25270 */
[----:B------:R-:W-:Y:S01]  /*7a50*/  BSSY B0, `(.L_x_130) ;  /* 0x0000009000007945 */ /* 0x000fe20003800000 */
[----:B------:R-:W-:Y:S11]  /*7a60*/  ISETP.NE.AND P0, PT, R63, RZ, PT ;  /* 0x000000ff3f00720c */ /* 0x000ff60003f05270 */
[----:B------:R-:W-:Y:S05]  /*7a70*/  @P1 IMAD R3, R26, 0x1000, R56 ;  /* 0x000010001a031824 */ /* 0x000fea00078e0238 */
[----:B------:R-:W-:Y:S05]  /*7a80*/  @P1 IADD3 R0, PT, PT, R3, UR43, RZ ;  /* 0x0000002b03001c10 */ /* 0x000fea000fffe0ff */
[----:B------:R-:W-:Y:S01]  /*7a90*/  @P1 IMAD.IADD R0, R65, 0x1, R0 ;  /* 0x0000000141001824 */ /* 0x000fe200078e0200 */
[----:B------:R-:W-:Y:S06]  /*7aa0*/  @P0 BRA `(.L_x_131) ;  /* 0x00000000000c0947 */ /* 0x000fec0003800000 */
[----:B------:R-:W-:Y:S04]  /*7ab0*/  SHF.L.U32 R4, R59, 0x1f, RZ ;  /* 0x0000001f3b047819 */ /* 0x000fe800000006ff */
[----:B------:R-:W2:Y:S02]  /*7ac0*/  SYNCS.PHASECHK.TRANS64.TRYWAIT P0, [R2+URZ+0x50], R4 ;  /* 0x00005004020075a7 */ /* 0x000ea400080011ff */
[----:B--2---:R-:W-:Y:S05]  /*7ad0*/  @!P0 BRA `(.L_x_132) ;  /* 0x0000002000188947 */ /* 0x004fea0003800000 */
.L_x_131:
[----:B------:R-:W-:Y:S05]  /*7ae0*/  BSYNC B0 ;  /* 0x0000000000007941 */ /* 0x000fea0003800000 */
.L_x_130:
[----:B------:R-:W-:Y:S02]  /*7af0*/  ISETP.NE.AND P0, PT, R64, RZ, PT ;  /* 0x000000ff4000720c */ /* 0x000fe40003f05270 */
[----:B------:R-:W-:Y:S11]  /*7b00*/  IADD3 R26, PT, PT, R26, 0x1, RZ ;  /* 0x000000011a1a7810 */ /* 0x000ff60007ffe0ff */
[----:B------:R3:W4:Y:S04]  /*7b10*/  @P0 LDS.128 R28, [R3+UR43+0x200] ;  /* 0x0002002b031c0984 */ /* 0x0007280008000c00 */
[----:B------:R3:W1:Y:S02]  /*7b20*/  @P0 LDS.128 R36, [R0+0x200] ;  /* 0x0002000000240984 */ /* 0x0006640000000c00 */
.L_x_129:
[----:B------:R-:W-:Y:S05]  /*7b30*/  BSYNC B1 ;  /* 0x0000000000017941 */ /* 0x000fea0003800000 */
.L_x_128:
[----:B---3--:R-:W-:Y:S05]  /*7b40*/  VIADD R0, R25, 0x20 ;  /* 0x0000002019007836 */ /* 0x008fea0000000000 */
[----:B------:R-:W-:Y:S04]  /*7b50*/  SHF.R.U32.HI R0, RZ, 0x15, R0 ;  /* 0x00000015ff007819 */ /* 0x000fe80000011600 */
[----:B------:R-:W-:Y:S11]  /*7b60*/  LOP3.LUT P0, RZ, R0, 0x3, R47, 0x48, !PT ;  /* 0x0000000300ff7812 */ /* 0x000ff6000780482f */
[----:B------:R-:W-:Y:S02]  /*7b70*/  @!UPT UIADD3 URZ, UPT, UPT, URZ, URZ, URZ ;  /* 0x000000fffffff290 */ /* 0x000fe4000fffe0ff */
[----:B------:R-:W-:Y:S05]  /*7b80*/  @!P0 BRA `(.L_x_133) ;  /* 0x0000000000408947 */ /* 0x000fea0003800000 */
[----:B------:R-:W3:Y:S01]  /*7b90*/  LDCU.64 UR8, c[0x4][0x70] ;  /* 0x01000e00ff0877ac */ /* 0x000ee20008000a00 */
[----:B------:R-:W-:Y:S01]  /*7ba0*/  MOV R3, 0x0 ;  /* 0x0000000000037802 */ /* 0x000fe20000000f00 */
[----:B------:R-:W-:Y:S02]  /*7bb0*/  HFMA2 R12, -RZ, RZ, 0, 5.9604644775390625e-08 ;  /* 0x00000001ff0c7431 */ /* 0x000fe400000001ff */
[----:B-1----:R-:W-:Y:S02]  /*7bc0*/  IMAD.MOV.U32 R8, RZ, RZ, 0x192 ;  /* 0x00000192ff087424 */ /* 0x002fe400078e00ff */
[----:B------:R-:W-:Y:S01]  /*7bd0*/  IMAD.MOV.U32 R13, RZ, RZ, RZ ;  /* 0x000000ffff0d7224 */ /* 0x000fe200078e00ff */
[----:B------:R-:W1:Y:S01]  /*7be0*/  LDCU.64 UR6, c[0x4][0x78] ;  /* 0x01000f00ff0677ac */ /* 0x000e620008000a00 */
[----:B--2---:R-:W2:Y:S01]  /*7bf0*/  LDC.64 R2, c[0x4][R3] ;  /* 0x0100000003027b82 */ /* 0x004ea20000000a00 */
[----:B------:R-:W5:Y:S01]  /*7c00*/  LDCU.64 UR4, c[0x4][0x10] ;  /* 0x01000200ff0477ac */ /* 0x000f620008000a00 */
[----:B---3--:R-:W-:Y:S01]  /*7c10*/  MOV R5, UR9 ;  /* 0x0000000900057c02 */ /* 0x008fe20008000f00 */
[----:B------:R-:W-:Y:S01]  /*7c20*/  IMAD.U32 R4, RZ, RZ, UR8 ;  /* 0x00000008ff047e24 */ /* 0x000fe2000f8e00ff */
[----:B-1----:R-:W-:Y:S01]  /*7c30*/  MOV R7, UR7 ;  /* 0x0000000700077c02 */ /* 0x002fe20008000f00 */
[----:B------:R-:W-:Y:S01]  /*7c40*/  IMAD.U32 R6, RZ, RZ, UR6 ;  /* 0x00000006ff067e24 */ /* 0x000fe2000f8e00ff */
[----:B-----5:R-:W-:Y:S01]  /*7c50*/  MOV R11, UR5 ;  /* 0x00000005000b7c02 */ /* 0x020fe20008000f00 */
[----:B------:R-:W-:Y:S02]  /*7c60*/  IMAD.U32 R10, RZ, RZ, UR4 ;  /* 0x00000004ff0a7e24 */ /* 0x000fe4000f8e00ff */
[----:B------:R-:W-:Y:S07]  /*7c70*/  LEPC R20, `(.L_x_133) ;  /* 0x000000001014794e */ /* 0x000fee0000000000 */
[----:B--2-4-:R-:W-:Y:S05]  /*7c80*/  CALL.ABS.NOINC R2 ;  /* 0x0000000002007343 */ /* 0x014fea0003c00000 */
.L_x_133:
[----:B------:R-:W-:Y:S01]  /*7c90*/  ISETP.NE.AND P6, PT, R61, RZ, PT ;  /* 0x000000ff3d00720c */ /* 0x000fe20003fc5270 */
[----:B------:R-:W-:Y:S05]  /*7ca0*/  WARPSYNC.ALL ;  /* 0x0000000000007948 */ /* 0x000fea0003800000 */
[----:B------:R-:W-:Y:S01]  /*7cb0*/  R2UR UR4, R25 ;  /* 0x00000000190472ca */ /* 0x000fe200000e0000 */
[----:B----4-:R-:W-:Y:S01]  /*7cc0*/  HADD2.F32 R3, -RZ, R28.H0_H0 ;  /* 0x2000001cff037230 */ /* 0x010fe20000004100 */
[----:B------:R-:W-:Y:S01]  /*7cd0*/  ISETP.NE.AND P0, PT, R60, RZ, PT ;  /* 0x000000ff3c00720c */ /* 0x000fe20003f05270 */
[----:B------:R-:W-:Y:S01]  /*7ce0*/  HADD2.F32 R20, -RZ, R30.H0_H0 ;  /* 0x2000001eff147230 */ /* 0x000fe20000004100 */
[----:B------:R-:W-:Y:S09]  /*7cf0*/  BSSY.RECONVERGENT B0, `(.L_x_134) ;  /* 0x0000058000007945 */ /* 0x000ff20003800200 */
[----:B-12---:R-:W1:Y:S02]  /*7d00*/  LDTM.x16 R4, tmem[UR4+0x20] ;  /* 0x00002004000479ee */ /* 0x006e640008240000 */
        /* <DEDUP_REMOVED lines=59> */
[----:B------:R-:W-:Y:S02]  /*80c0*/  LEA R3, R26, UR43, 0x3 ;  /* 0x0000002b1a037c11 */ /* 0x000fe4000f8e18ff */
        /* <DEDUP_REMOVED lines=8> */
[----:B------:R-:W-:Y:S01]  /*8150*/  @P6 SHF.L.U32 R2, R59, 0x1f, RZ ;  /* 0x0000001f3b026819 */ /* 0x000fe200000006ff */
        /* <DEDUP_REMOVED lines=17> */
.L_x_135:
[----:B------:R-:W-:Y:S05]  /*8270*/  BSYNC.RECONVERGENT B0 ;  /* 0x0000000000007941 */ /* 0x000fea0003800200 */
.L_x_134:
        /* <DEDUP_REMOVED lines=19> */
.L_x_139:
[----:B------:R-:W-:Y:S05]  /*83b0*/  BSYNC B0 ;  /* 0x0000000000007941 */ /* 0x000fea0003800000 */
.L_x_138:
[----:B------:R-:W-:Y:S11]  /*83c0*/  ISETP.NE.AND P0, PT, R64, RZ, PT ;  /* 0x000000ff4000720c */ /* 0x000ff60003f05270 */
[----:B------:R-:W-:Y:S02]  /*83d0*/  @!UPT UIADD3 URZ, UPT, UPT, URZ, URZ, URZ ;  /* 0x000000fffffff290 */ /* 0x000fe4000fffe0ff */
[----:B------:R3:W4:Y:S04]  /*83e0*/  @P0 LDS.128 R28, [R26+UR43+0x200] ;  /* 0x0002002b1a1c0984 */ /* 0x0007280008000c00 */
[----:B------:R3:W1:Y:S02]  /*83f0*/  @P0 LDS.128 R36, [R65+0x200] ;  /* 0x0002000041240984 */ /* 0x0006640000000c00 */
.L_x_137:
[----:B------:R-:W-:Y:S05]  /*8400*/  BSYNC B1 ;  /* 0x0000000000017941 */ /* 0x000fea0003800000 */
.L_x_136:
[----:B--2---:R-:W-:Y:S05]  /*8410*/  VIADD R0, R25, 0x30 ;  /* 0x0000003019007836 */ /* 0x004fea0000000000 */
[----:B------:R-:W-:Y:S04]  /*8420*/  SHF.R.U32.HI R0, RZ, 0x15, R0 ;  /* 0x00000015ff007819 */ /* 0x000fe80000011600 */
[----:B------:R-:W-:Y:S11]  /*8430*/  LOP3.LUT P0, RZ, R0, 0x3, R47, 0x48, !PT ;  /* 0x0000000300ff7812 */ /* 0x000ff6000780482f */
[----:B------:R-:W-:Y:S02]  /*8440*/  @!UPT UIADD3 URZ, UPT, UPT, URZ, URZ, URZ ;  /* 0x000000fffffff290 */ /* 0x000fe4000fffe0ff */
[----:B------:R-:W-:Y:S05]  /*8450*/  @!P0 BRA `(.L_x_141) ;  /* 0x0000000000408947 */ /* 0x000fea0003800000 */
[----:B------:R-:W2:Y:S01]  /*8460*/  LDCU.64 UR8, c[0x4][0x70] ;  /* 0x01000e00ff0877ac */ /* 0x000ea20008000a00 */
[----:B------:R-:W-:Y:S01]  /*8470*/  MOV R3, 0x0 ;  /* 0x0000000000037802 */ /* 0x000fe20000000f00 */
        /* <DEDUP_REMOVED lines=14> */
.L_x_141:
[----:B------:R-:W-:Y:S01]  /*8560*/  ISETP.NE.AND P0, PT, R60, RZ, PT ;  /* 0x000000ff3c00720c */ /* 0x000fe20003f05270 */
[----:B------:R-:W-:Y:S05]  /*8570*/  WARPSYNC.ALL ;  /* 0x0000000000007948 */ /* 0x000fea0003800000 */
[----:B------:R-:W-:Y:S01]  /*8580*/  R2UR UR4, R25 ;  /* 0x00000000190472ca */ /* 0x000fe200000e0000 */
[--C-:B----4-:R-:W-:Y:S01]  /*8590*/  HADD2.F32 R20, -RZ, R28.reuse.H0_H0 ;  /* 0x2000001cff147230 */ /* 0x110fe20000004100 */
[----:B------:R-:W-:Y:S01]  /*85a0*/  IADD3 R53, PT, PT, R53, 0xe0, RZ ;  /* 0x000000e035357810 */ /* 0x000fe20007ffe0ff */
[----:B------:R-:W-:Y:S01]  /*85b0*/  HADD2.F32 R21, -RZ, R28.H1_H1 ;  /* 0x3000001cff157230 */ /* 0x000fe20000004100 */
[----:B------:R-:W-:Y:S01]  /*85c0*/  BSSY.RECONVERGENT B0, `(.L_x_142) ;  /* 0x0000054000007945 */ /* 0x000fe20003800200 */
[--C-:B------:R-:W-:Y:S01]  /*85d0*/  HADD2.F32 R25, -RZ, R29.reuse.H0_H0 ;  /* 0x2000001dff197230 */ /* 0x100fe20000004100 */
[----:B------:R-:W-:Y:S01]  /*85e0*/  LOP3.LUT R53, R53, 0xfefffff8, RZ, 0xc0, !PT ;  /* 0xfefffff835357812 */ /* 0x000fe200078ec0ff */
[----:B---3--:R-:W-:Y:S02]  /*85f0*/  HADD2.F32 R26, -RZ, R29.H1_H1 ;  /* 0x3000001dff1a7230 */ /* 0x008fe40000004100 */
[--C-:B------:R-:W-:Y:S02]  /*8600*/  HADD2.F32 R28, -RZ, R30.reuse.H0_H0 ;  /* 0x2000001eff1c7230 */ /* 0x100fe40000004100 */
[----:B------:R-:W-:Y:S02]  /*8610*/  HADD2.F32 R29, -RZ, R30.H1_H1 ;  /* 0x3000001eff1d7230 */ /* 0x000fe40000004100 */
[----:B-1----:R-:W1:Y:S01]  /*8620*/  LDTM.x16 R4, tmem[UR4+0x30] ;  /* 0x00003004000479ee */ /* 0x002e620008240000 */
[----:B------:R-:W-:Y:S01]  /*8630*/  NOP ;  /* 0x0000000000007918 */ /* 0x000fe20000000000 */
[----:B-1----:R1:W-:Y:S01]  /*8640*/  SYNCS.ARRIVE.TRANS64.RED.A1T0 RZ, [R53+URZ], RZ ;  /* 0x000000ff35ff79a7 */ /* 0x0023e200081004ff */
[--C-:B------:R-:W-:Y:S02]  /*8650*/  HADD2.F32 R30, -RZ, R31.reuse.H0_H0 ;  /* 0x2000001fff1e7230 */ /* 0x100fe40000004100 */
[----:B------:R-:W-:Y:S02]  /*8660*/  HADD2.F32 R31, -RZ, R31.H1_H1 ;  /* 0x3000001fff1f7230 */ /* 0x000fe40000004100 */
        /* <DEDUP_REMOVED lines=8> */
[C---:B------:R-:W-:Y:S01]  /*86f0*/  FMUL R4, R24.reuse, R4 ;  /* 0x0000000418047220 */ /* 0x040fe20000400000 */
[C---:B------:R-:W-:Y:S01]  /*8700*/  FMUL R5, R24.reuse, R5 ;  /* 0x0000000518057220 */ /* 0x040fe20000400000 */
[C---:B------:R-:W-:Y:S01]  /*8710*/  FMUL R6, R24.reuse, R6 ;  /* 0x0000000618067220 */ /* 0x040fe20000400000 */
[C---:B------:R-:W-:Y:S01]  /*8720*/  FMUL R7, R24.reuse, R7 ;  /* 0x0000000718077220 */ /* 0x040fe20000400000 */
[C---:B------:R-:W-:Y:S01]  /*8730*/  FFMA R4, R27.reuse, R20, R4 ;  /* 0x000000141b047223 */ /* 0x040fe20000000004 */
        /* <DEDUP_REMOVED lines=15> */
[C---:B------:R-:W-:Y:S01]  /*8830*/  FMUL R12, R24.reuse, R16 ;  /* 0x00000010180c7220 */ /* 0x040fe20000400000 */
[C---:B------:R-:W-:Y:S01]  /*8840*/  FFMA R0, R27.reuse, R32, R0 ;  /* 0x000000201b007223 */ /* 0x040fe20000000000 */
[C---:B------:R-:W-:Y:S01]  /*8850*/  FMUL R13, R24.reuse, R17 ;  /* 0x00000011180d7220 */ /* 0x040fe20000400000 */
[----:B------:R-:W-:Y:S01]  /*8860*/  FFMA R2, R27, R33, R2 ;  /* 0x000000211b027223 */ /* 0x000fe20000000002 */
[----:B------:R-:W-:Y:S01]  /*8870*/  F2FP.F16.F32.PACK_AB R4, R5, R4 ;  /* 0x000000040504723e */ /* 0x000fe200000000ff */
[C---:B------:R-:W-:Y:S01]  /*8880*/  FMUL R14, R24.reuse, R18 ;  /* 0x00000012180e7220 */ /* 0x040fe20000400000 */
[----:B------:R-:W-:Y:S01]  /*8890*/  FFMA R3, R27, R34, R3 ;  /* 0x000000221b037223 */ /* 0x000fe20000000003 */
[----:B------:R-:W-:Y:S01]  /*88a0*/  F2FP.F16.F32.PACK_AB R5, R7, R6 ;  /* 0x000000060705723e */ /* 0x000fe200000000ff */
[----:B------:R-:W-:Y:S01]  /*88b0*/  FFMA R15, R27, R35, R15 ;  /* 0x000000231b0f7223 */ /* 0x000fe2000000000f */
[----:B------:R-:W-:Y:S01]  /*88c0*/  FMUL R19, R24, R19 ;  /* 0x0000001318137220 */ /* 0x000fe20000400000 */
[----:B------:R-:W-:Y:S01]  /*88d0*/  F2FP.F16.F32.PACK_AB R6, R9, R8 ;  /* 0x000000080906723e */ /* 0x000fe200000000ff */
[----:B------:R-:W-:Y:S01]  /*88e0*/  FFMA R12, R27, R36, R12 ;  /* 0x000000241b0c7223 */ /* 0x000fe2000000000c */
[----:B------:R-:W-:Y:S01]  /*88f0*/  F2FP.F16.F32.PACK_AB R7, R11, R10 ;  /* 0x0000000a0b07723e */ /* 0x000fe200000000ff */
[C---:B------:R-:W-:Y:S01]  /*8900*/  FFMA R13, R27.reuse, R37, R13 ;  /* 0x000000251b0d7223 */ /* 0x040fe2000000000d */
[C---:B------:R-:W-:Y:S01]  /*8910*/  FFMA R14, R27.reuse, R38, R14 ;  /* 0x000000261b0e7223 */ /* 0x040fe2000000000e */
[----:B------:R-:W-:Y:S01]  /*8920*/  FFMA R19, R27, R39, R19 ;  /* 0x000000271b137223 */ /* 0x000fe20000000013 */
[----:B------:R-:W-:Y:S01]  /*8930*/  F2FP.F16.F32.PACK_AB R16, R2, R0 ;  /* 0x000000000210723e */ /* 0x000fe200000000ff */
[----:B------:R1:W-:Y:S01]  /*8940*/  STS.128 [R56+UR43+0x3200], R4 ;  /* 0x0032000438007988 */ /* 0x0003e20008000c2b */
        /* <DEDUP_REMOVED lines=27> */
.L_x_143:
[----:B------:R-:W-:Y:S05]  /*8b00*/  BSYNC.RECONVERGENT B0 ;  /* 0x0000000000007941 */ /* 0x000fea0003800200 */
.L_x_142:
[----:B------:R-:W-:Y:S01]  /*8b10*/  BAR.SYNC.DEFER_BLOCKING 0x1, 0x80 ;  /* 0x0042000000007b1d */ /* 0x000fe20000010000 */
[----:B------:R-:W-:Y:S01]  /*8b20*/  UISETP.NE.AND UP0, UPT, UR52, -0x4, UPT ;  /* 0xfffffffc3400788c */ /* 0x000fe2000bf05270 */
[----:B------:R-:W-:Y:S08]  /*8b30*/  IADD3 R22, PT, PT, R22, 0x1, RZ ;  /* 0x0000000116167810 */ /* 0x000ff00007ffe0ff */
[----:B------:R-:W-:Y:S05]  /*8b40*/  BRA.U !UP0, `(.L_x_144) ;  /* 0x0000000108287547 */ /* 0x000fea000b800000 */
[----:B------:R-:W-:Y:S01]  /*8b50*/  ISETP.NE.AND P0, PT, R61, RZ, PT ;  /* 0x000000ff3d00720c */ /* 0x000fe20003f05270 */
[----:B------:R-:W-:Y:S01]  /*8b60*/  IMAD.U32 R2, RZ, RZ, UR46 ;  /* 0x0000002eff027e24 */ /* 0x000fe2000f8e00ff */
[----:B------:R-:W-:Y:S01]  /*8b70*/  UIADD3 UR4, UPT, UPT, UR46, 0x1, URZ ;  /* 0x000000012e047890 */ /* 0x000fe2000fffe0ff */
[----:B------:R-:W-:Y:S03]  /*8b80*/  IMAD.U32 R0, RZ, RZ, UR47 ;  /* 0x0000002fff007e24 */ /* 0x000fe6000f8e00ff */
[----:B------:R-:W-:Y:S04]  /*8b90*/  UISETP.NE.AND UP0, UPT, UR4, 0x4, UPT ;  /* 0x000000040400788c */ /* 0x000fe8000bf05270 */
[----:B------:R-:W-:Y:S03]  /*8ba0*/  USEL UR46, UR4, URZ, UP0 ;  /* 0x000000ff042e7287 */ /* 0x000fe60008000000 */
[----:B------:R-:W-:Y:S05]  /*8bb0*/  @P0 LEA R2, R2, UR43, 0x3 ;  /* 0x0000002b02020c11 */ /* 0x000fea000f8e18ff */
[----:B------:R-:W-:Y:S05]  /*8bc0*/  @P0 VIADD R2, R2, 0x70 ;  /* 0x0000007002020836 */ /* 0x000fea0000000000 */
[----:B------:R-:W-:Y:S04]  /*8bd0*/  @P0 PRMT R0, R0, 0x654, R2 ;  /* 0x0000065400000816 */ /* 0x000fe80000000002 */
[----:B------:R2:W-:Y:S03]  /*8be0*/  @P0 SYNCS.ARRIVE.TRANS64.RED.A1T0 RZ, [R0+URZ], RZ ;  /* 0x000000ff00ff09a7 */ /* 0x0005e600081004ff */
.L_x_144:
[----:B------:R-:W-:Y:S01]  /*8bf0*/  R2UR UR4, R50 ;  /* 0x00000000320472ca */ /* 0x000fe200000e0000 */
[----:B------:R-:W-:Y:S01]  /*8c00*/  UISETP.NE.AND UP0, UPT, UR62, URZ, UPT ;  /* 0x000000ff3e00728c */ /* 0x000fe2000bf05270 */
[----:B------:R-:W-:Y:S01]  /*8c10*/  ISETP.NE.AND P0, PT, R55, 0x2, PT ;  /* 0x000000023700780c */ /* 0x000fe20003f05270 */
[----:B------:R-:W-:Y:S01]  /*8c20*/  UIADD3 UR24, UPT, UPT, UR37, UR63, URZ ;  /* 0x0000003f25187290 */ /* 0x000fe2000fffe0ff */
[----:B------:R-:W-:Y:S01]  /*8c30*/  ISETP.NE.AND P1, PT, R22, 0x4, PT ;  /* 0x000000041600780c */ /* 0x000fe20003f25270 */
[----:B------:R-:W-:Y:S01]  /*8c40*/  UIADD3 UR52, UPT, UPT, UR52, 0x4, URZ ;  /* 0x0000000434347890 */ /* 0x000fe2000fffe0ff */
[----:B------:R-:W-:Y:S01]  /*8c50*/  SEL R2, RZ, 0x1, P0 ;  /* 0x00000001ff027807 */ /* 0x000fe20000000000 */
[----:B------:R-:W-:Y:S01]  /*8c60*/  UMOV UR36, UR61 ;  /* 0x0000003d00247c82 */ /* 0x000fe20008000000 */
[----:B--2---:R-:W-:Y:S02]  /*8c70*/  SEL R0, RZ, 0x1, P1 ;  /* 0x00000001ff007807 */ /* 0x004fe40000800000 */
[----:B------:R-:W-:Y:S02]  /*8c80*/  LOP3.LUT R57, R57, R2, RZ, 0x3c, !PT ;  /* 0x0000000239397212 */ /* 0x000fe400078e3cff */
[----:B------:R-:W-:Y:S01]  /*8c90*/  LOP3.LUT R58, R58, R0, RZ, 0x3c, !PT ;  /* 0x000000003a3a7212 */ /* 0x000fe200078e3cff */
[----:B------:R-:W-:Y:S01]  /*8ca0*/  UIADD3 UR20, UPT, UPT, UR38, UR4, URZ ;  /* 0x0000000426147290 */ /* 0x000fe2000fffe0ff */
[----:B------:R-:W-:Y:S02]  /*8cb0*/  SEL R55, R55, RZ, P0 ;  /* 0x000000ff37377207 */ /* 0x000fe40000000000 */
[----:B------:R-:W-:Y:S01]  /*8cc0*/  SEL R22, R22, RZ, P1 ;  /* 0x000000ff16167207 */ /* 0x000fe20000800000 */
[----:B------:R-:W-:Y:S08]  /*8cd0*/  BRA.U UP0, `(.L_x_145) ;  /* 0xffffffcd005c7547 */ /* 0x000ff0000b83ffff */
[----:B------:R-:W-:-:S13]  /*8ce0*/  R2UR UR4, R51 ;  /* 0x00000000330472ca */ /* 0x000fda00000e0000 */
[----:B------:R-:W-:-:S09]  /*8cf0*/  UISETP.NE.AND UP0, UPT, UR4, URZ, UPT ;  /* 0x000000ff0400728c */ /* 0x000fd2000bf05270 */
[----:B------:R-:W-:Y:S05]  /*8d00*/  BRA.U !UP0, `(.L_x_146) ;  /* 0x0000000108487547 */ /* 0x000fea000b800000 */
[----:B------:R-:W2:Y:S02]  /*8d10*/  LDCU.64 UR4, c[0x0][0x890] ;  /* 0x00011200ff0477ac */ /* 0x000ea40008000a00 */
[----:B--2---:R-:W-:-:S04]  /*8d20*/  UISETP.NE.U32.AND UP0, UPT, UR4, URZ, UPT ;  /* 0x000000ff0400728c */ /* 0x004fc8000bf05070 */
[----:B------:R-:W-:-:S09]  /*8d30*/  UISETP.NE.AND.EX UP0, UPT, UR5, URZ, UPT, UP0 ;  /* 0x000000ff0500728c */ /* 0x000fd2000bf05300 */
[----:B------:R-:W-:Y:S05]  /*8d40*/  BRA.U UP0, `(.L_x_147) ;  /* 0x00000001000c7547 */ /* 0x000fea000b800000 */
[----:B------:R-:W-:-:S13]  /*8d50*/  FSETP.NEU.AND P0, PT, R27, RZ, PT ;  /* 0x000000ff1b00720b */ /* 0x000fda0003f0d000 */
[----:B------:R-:W-:Y:S05]  /*8d60*/  @!P0 EXIT ;  /* 0x000000000000894d */ /* 0x000fea0003800000 */
[----:B------:R-:W-:Y:S05]  /*8d70*/  BRA `(.L_x_146) ;  /* 0x00000000002c7947 */ /* 0x000fea0003800000 */
.L_x_147:
[----:B------:R-:W-:Y:S01]  /*8d80*/  ISETP.NE.AND P0, PT, R54, RZ, PT ;  /* 0x000000ff3600720c */ /* 0x000fe20003f05270 */
[----:B------:R-:W-:-:S12]  /*8d90*/  BSSY.RECONVERGENT B0, `(.L_x_146) ;  /* 0x0000009000007945 */ /* 0x000fd80003800200 */
[----:B------:R-:W-:Y:S05]  /*8da0*/  @P0 BRA `(.L_x_148) ;  /* 0x0000000000140947 */ /* 0x000fea0003800000 */
[----:B------:R-:W2:Y:S02]  /*8db0*/  LDCU.64 UR4, c[0x0][0x888] ;  /* 0x00011100ff0477ac */ /* 0x000ea40008000a00 */
[----:B--2---:R-:W-:-:S04]  /*8dc0*/  ISETP.NE.U32.AND P0, PT, RZ, UR4, PT ;  /* 0x00000004ff007c0c */ /* 0x004fc8000bf05070 */
[----:B------:R-:W-:-:S13]  /*8dd0*/  ISETP.NE.AND.EX P0, PT, RZ, UR5, PT, P0 ;  /* 0x00000005ff007c0c */ /* 0x000fda000bf05300 */
[----:B------:R-:W-:Y:S05]  /*8de0*/  @!P0 EXIT ;  /* 0x000000000000894d */ /* 0x000fea0003800000 */
[----:B------:R-:W-:Y:S05]  /*8df0*/  BRA `(.L_x_149) ;  /* 0x0000000000087947 */ /* 0x000fea0003800000 */
.L_x_148:
[----:B------:R-:W-:-:S13]  /*8e00*/  FSETP.NEU.AND P0, PT, R27, RZ, PT ;  /* 0x000000ff1b00720b */ /* 0x000fda0003f0d000 */
[----:B------:R-:W-:Y:S05]  /*8e10*/  @!P0 EXIT ;  /* 0x000000000000894d */ /* 0x000fea0003800000 */
.L_x_149:
[----:B------:R-:W-:Y:S05]  /*8e20*/  BSYNC.RECONVERGENT B0 ;  /* 0x0000000000007941 */ /* 0x000fea0003800200 */
.L_x_146:
[----:B------:R-:W-:Y:S01]  /*8e30*/  ULEA UR4, UR46, UR43, 0x3 ;  /* 0x0000002b2e047291 */ /* 0x000fe2000f8e18ff */
[----:B------:R-:W-:-:S04]  /*8e40*/  DEPBAR.LE SB0, 0x0 ;  /* 0x000080000000791a */ /* 0x000fc80000000000 */
[----:B------:R-:W-:-:S04]  /*8e50*/  UIADD3 UR4, UPT, UPT, UR4, 0x70, URZ ;  /* 0x0000007004047890 */ /* 0x000fc8000fffe0ff */
[----:B------:R-:W-:-:S09]  /*8e60*/  UPRMT UR4, UR47, 0x654, UR4 ;  /* 0x000006542f047896 */ /* 0x000fd20008000004 */
[----:B------:R-:W-:Y:S01]  /*8e70*/  SYNCS.ARRIVE.TRANS64.RED.A1T0 RZ, [UR4], RZ ;  /* 0x000000ffffff79a7 */ /* 0x000fe20008100404 */
[----:B------:R-:W-:Y:S05]  /*8e80*/  EXIT ;  /* 0x000000000000794d */ /* 0x000fea0003800000 */
.L_x_24:
[----:B--2---:R2:W3:Y:S02]  /*8e90*/  SYNCS.PHASECHK.TRANS64.TRYWAIT P0, [R0+URZ+0x110], R2 ;  /* 0x00011002000075a7 */ /* 0x0044e400080011ff */
[----:B---3--:R-:W-:Y:S05]  /*8ea0*/  @!P0 NANOSLEEP.SYNCS 0x989680 ;  /* 0x009896800000895d */ /* 0x008fea0003900000 */
[----:B------:R-:W3:Y:S02]  /*8eb0*/  @!P0 SYNCS.PHASECHK.TRANS64 P0, [R0+URZ+0x110], R2 ;  /* 0x00011002000085a7 */ /* 0x000ee400080010ff */
[----:B---3--:R-:W-:Y:S05]  /*8ec0*/  @!P0 BRA `(.L_x_24) ;  /* 0xfffffffc00f08947 */ /* 0x008fea000383ffff */
[----:B------:R-:W-:Y:S05]  /*8ed0*/  BRA `(.L_x_150) ;  /* 0xffffff8800d87947 */ /* 0x000fea000383ffff */
.L_x_27:
[----:B-1----:R-:W-:-:S07]  /*8ee0*/  MOV R0, UR33 ;  /* 0x0000002100007c02 */ /* 0x002fce0008000f00 */
.L_x_151:
[----:B-1----:R1:W2:Y:S02]  /*8ef0*/  SYNCS.PHASECHK.TRANS64.TRYWAIT P0, [R0+URZ+0x28], R3 ;  /* 0x00002803000075a7 */ /* 0x0022a400080011ff */
[----:B--2---:R-:W-:Y:S05]  /*8f00*/  @!P0 NANOSLEEP.SYNCS 0x989680 ;  /* 0x009896800000895d */ /* 0x004fea0003900000 */
[----:B------:R-:W2:Y:S02]  /*8f10*/  @!P0 SYNCS.PHASECHK.TRANS64 P0, [R0+URZ+0x28], R3 ;  /* 0x00002803000085a7 */ /* 0x000ea400080010ff */
[----:B--2---:R-:W-:Y:S05]  /*8f20*/  @!P0 BRA `(.L_x_151) ;  /* 0xfffffffc00f08947 */ /* 0x004fea000383ffff */
[----:B------:R-:W-:Y:S05]  /*8f30*/  BRA `(.L_x_26) ;  /* 0xffffff8c00307947 */ /* 0x000fea000383ffff */
.L_x_34:
[----:B-1----:R-:W-:-:S07]  /*8f40*/  MOV R0, UR17 ;  /* 0x0000001100007c02 */ /* 0x002fce0008000f00 */
.L_x_152:
[----:B-1----:R1:W2:Y:S02]  /*8f50*/  SYNCS.PHASECHK.TRANS64.TRYWAIT P0, [R0+URZ+0x28], R3 ;  /* 0x00002803000075a7 */ /* 0x0022a400080011ff */
[----:B--2---:R-:W-:Y:S05]  /*8f60*/  @!P0 NANOSLEEP.SYNCS 0x989680 ;  /* 0x009896800000895d */ /* 0x004fea0003900000 */
[----:B------:R-:W2:Y:S02]  /*8f70*/  @!P0 SYNCS.PHASECHK.TRANS64 P0, [R0+URZ+0x28], R3 ;  /* 0x00002803000085a7 */ /* 0x000ea400080010ff */
[----:B--2---:R-:W-:Y:S05]  /*8f80*/  @!P0 BRA `(.L_x_152) ;  /* 0xfffffffc00f08947 */ /* 0x004fea000383ffff */
[----:B------:R-:W-:Y:S05]  /*8f90*/  BRA `(.L_x_33) ;  /* 0xffffff8c00f07947 */ /* 0x000fea000383ffff */
.L_x_39:
[----:B-1----:R1:W2:Y:S02]  /*8fa0*/  SYNCS.PHASECHK.TRANS64.TRYWAIT P0, [R3+URZ+0xa0], R0 ;  /* 0x0000a000030075a7 */ /* 0x0022a400080011ff */
[----:B--2---:R-:W-:Y:S05]  /*8fb0*/  @!P0 NANOSLEEP.SYNCS 0x989680 ;  /* 0x009896800000895d */ /* 0x004fea0003900000 */
[----:B------:R-:W2:Y:S02]  /*8fc0*/  @!P0 SYNCS.PHASECHK.TRANS64 P0, [R3+URZ+0xa0], R0 ;  /* 0x0000a000030085a7 */ /* 0x000ea400080010ff */
[----:B--2---:R-:W-:Y:S05]  /*8fd0*/  @!P0 BRA `(.L_x_39) ;  /* 0xfffffffc00f08947 */ /* 0x004fea000383ffff */
[----:B------:R-:W-:Y:S05]  /*8fe0*/  BRA `(.L_x_153) ;  /* 0xffffff9000987947 */ /* 0x000fea000383ffff */
.L_x_43:
[----:B------:R-:W-:-:S07]  /*8ff0*/  MOV R0, UR4 ;  /* 0x0000000400007c02 */ /* 0x000fce0008000f00 */
.L_x_154:
[----:B-1----:R1:W2:Y:S02]  /*9000*/  SYNCS.PHASECHK.TRANS64.TRYWAIT P0, [R0+URZ], R2 ;  /* 0x00000002000075a7 */ /* 0x0022a400080011ff */
[----:B--2---:R-:W-:Y:S05]  /*9010*/  @!P0 NANOSLEEP.SYNCS 0x989680 ;  /* 0x009896800000895d */ /* 0x004fea0003900000 */
[----:B------:R-:W2:Y:S02]  /*9020*/  @!P0 SYNCS.PHASECHK.TRANS64 P0, [R0+URZ], R2 ;  /* 0x00000002000085a7 */ /* 0x000ea400080010ff */
[----:B--2---:R-:W-:Y:S05]  /*9030*/  @!P0 BRA `(.L_x_154) ;  /* 0xfffffffc00f08947 */ /* 0x004fea000383ffff */
[----:B------:R-:W-:Y:S05]  /*9040*/  BRA `(.L_x_155) ;  /* 0xffffff9800407947 */ /* 0x000fea000383ffff */
.L_x_44:
[----:B------:R-:W-:-:S07]  /*9050*/  MOV R0, UR5 ;  /* 0x0000000500007c02 */ /* 0x000fce0008000f00 */
.L_x_156:
[----:B-1----:R1:W2:Y:S02]  /*9060*/  SYNCS.PHASECHK.TRANS64.TRYWAIT P0, [R0+URZ], R3 ;  /* 0x00000003000075a7 */ /* 0x0022a400080011ff */
[----:B--2---:R-:W-:Y:S05]  /*9070*/  @!P0 NANOSLEEP.SYNCS 0x989680 ;  /* 0x009896800000895d */ /* 0x004fea0003900000 */
[----:B------:R-:W2:Y:S02]  /*9080*/  @!P0 SYNCS.PHASECHK.TRANS64 P0, [R0+URZ], R3 ;  /* 0x00000003000085a7 */ /* 0x000ea400080010ff */
[----:B--2---:R-:W-:Y:S05]  /*9090*/  @!P0 BRA `(.L_x_156) ;  /* 0xfffffffc00f08947 */ /* 0x004fea000383ffff */
[----:B------:R-:W-:Y:S05]  /*90a0*/  BRA `(.L_x_157) ;  /* 0xffffff98004c7947 */ /* 0x000fea000383ffff */
.L_x_45:
[----:B------:R-:W-:-:S07]  /*90b0*/  MOV R0, UR5 ;  /* 0x0000000500007c02 */ /* 0x000fce0008000f00 */
.L_x_158:
[----:B-1----:R1:W2:Y:S02]  /*90c0*/  SYNCS.PHASECHK.TRANS64.TRYWAIT P0, [R0+URZ], R3 ;  /* 0x00000003000075a7 */ /* 0x0022a400080011ff */
[----:B--2---:R-:W-:Y:S05]  /*90d0*/  @!P0 NANOSLEEP.SYNCS 0x989680 ;  /* 0x009896800000895d */ /* 0x004fea0003900000 */
[----:B------:R-:W2:Y:S02]  /*90e0*/  @!P0 SYNCS.PHASECHK.TRANS64 P0, [R0+URZ], R3 ;  /* 0x00000003000085a7 */ /* 0x000ea400080010ff */
[----:B--2---:R-:W-:Y:S05]  /*90f0*/  @!P0 BRA `(.L_x_158) ;  /* 0xfffffffc00f08947 */ /* 0x004fea000383ffff */
[----:B------:R-:W-:Y:S05]  /*9100*/  BRA `(.L_x_159) ;  /* 0xffffff9800587947 */ /* 0x000fea000383ffff */
.L_x_46:
[----:B------:R-:W-:-:S07]  /*9110*/  MOV R0, UR5 ;  /* 0x0000000500007c02 */ /* 0x000fce0008000f00 */
.L_x_160:
[----:B-1----:R1:W2:Y:S02]  /*9120*/  SYNCS.PHASECHK.TRANS64.TRYWAIT P0, [R0+URZ], R3 ;  /* 0x00000003000075a7 */ /* 0x0022a400080011ff */
[----:B--2---:R-:W-:Y:S05]  /*9130*/  @!P0 NANOSLEEP.SYNCS 0x989680 ;  /* 0x009896800000895d */ /* 0x004fea0003900000 */
[----:B------:R-:W2:Y:S02]  /*9140*/  @!P0 SYNCS.PHASECHK.TRANS64 P0, [R0+URZ], R3 ;  /* 0x00000003000085a7 */ /* 0x000ea400080010ff */
[----:B--2---:R-:W-:Y:S05]  /*9150*/  @!P0 BRA `(.L_x_160) ;  /* 0xfffffffc00f08947 */ /* 0x004fea000383ffff */
[----:B------:R-:W-:Y:S05]  /*9160*/  BRA `(.L_x_161) ;  /* 0xffffff9800647947 */ /* 0x000fea000383ffff */
.L_x_49:
[----:B-1----:R1:W2:Y:S02]  /*9170*/  SYNCS.PHASECHK.TRANS64.TRYWAIT P0, [R2+URZ+0x100], R4 ;  /* 0x00010004020075a7 */ /* 0x0022a400080011ff */
[----:B--2---:R-:W-:Y:S05]  /*9180*/  @!P0 NANOSLEEP.SYNCS 0x989680 ;  /* 0x009896800000895d */ /* 0x004fea0003900000 */
[----:B------:R-:W2:Y:S02]  /*9190*/  @!P0 SYNCS.PHASECHK.TRANS64 P0, [R2+URZ+0x100], R4 ;  /* 0x00010004020085a7 */ /* 0x000ea400080010ff */
[----:B--2---:R-:W-:Y:S05]  /*91a0*/  @!P0 BRA `(.L_x_49) ;  /* 0xfffffffc00f08947 */ /* 0x004fea000383ffff */
[----:B------:R-:W-:Y:S05]  /*91b0*/  BRA `(.L_x_162) ;  /* 0xffffff9800c07947 */ /* 0x000fea000383ffff */
.L_x_50:
[----:B------:R-:W-:-:S07]  /*91c0*/  MOV R2, UR4 ;  /* 0x0000000400027c02 */ /* 0x000fce0008000f00 */
.L_x_163:
[----:B-1----:R1:W2:Y:S02]  /*91d0*/  SYNCS.PHASECHK.TRANS64.TRYWAIT P0, [R2+URZ+0xb0], R5 ;  /* 0x0000b005020075a7 */ /* 0x0022a400080011ff */
[----:B--2---:R-:W-:Y:S05]  /*91e0*/  @!P0 NANOSLEEP.SYNCS 0x989680 ;  /* 0x009896800000895d */ /* 0x004fea0003900000 */
[----:B------:R-:W2:Y:S02]  /*91f0*/  @!P0 SYNCS.PHASECHK.TRANS64 P0, [R2+URZ+0xb0], R5 ;  /* 0x0000b005020085a7 */ /* 0x000ea400080010ff */
[----:B--2---:R-:W-:Y:S05]  /*9200*/  @!P0 BRA `(.L_x_163) ;  /* 0xfffffffc00f08947 */ /* 0x004fea000383ffff */
[----:B------:R-:W-:Y:S05]  /*9210*/  BRA `(.L_x_164) ;  /* 0xffffff9800d07947 */ /* 0x000fea000383ffff */
.L_x_51:
[----:B-1----:R1:W2:Y:S02]  /*9220*/  SYNCS.PHASECHK.TRANS64.TRYWAIT P1, [R2+URZ+0xa0], R4 ;  /* 0x0000a004020075a7 */ /* 0x0022a400080211ff */
[----:B--2---:R-:W-:Y:S05]  /*9230*/  @!P1 NANOSLEEP.SYNCS 0x989680 ;  /* 0x009896800000995d */ /* 0x004fea0003900000 */
[----:B------:R-:W2:Y:S02]  /*9240*/  @!P1 SYNCS.PHASECHK.TRANS64 P1, [R2+URZ+0xa0], R4 ;  /* 0x0000a004020095a7 */ /* 0x000ea400080210ff */
[----:B--2---:R-:W-:Y:S05]  /*9250*/  @!P1 BRA `(.L_x_51) ;  /* 0xfffffffc00f09947 */ /* 0x004fea000383ffff */
[----:B------:R-:W-:Y:S05]  /*9260*/  BRA `(.L_x_165) ;  /* 0xffffff9c00007947 */ /* 0x000fea000383ffff */
.L_x_54:
[----:B------:R-:W-:-:S07]  /*9270*/  MOV R0, UR4 ;  /* 0x0000000400007c02 */ /* 0x000fce0008000f00 */
.L_x_166:
[----:B-1----:R1:W2:Y:S02]  /*9280*/  SYNCS.PHASECHK.TRANS64.TRYWAIT P0, [R0+URZ+0xb0], R2 ;  /* 0x0000b002000075a7 */ /* 0x0022a400080011ff */
[----:B--2---:R-:W-:Y:S05]  /*9290*/  @!P0 NANOSLEEP.SYNCS 0x989680 ;  /* 0x009896800000895d */ /* 0x004fea0003900000 */
[----:B------:R-:W2:Y:S02]  /*92a0*/  @!P0 SYNCS.PHASECHK.TRANS64 P0, [R0+URZ+0xb0], R2 ;  /* 0x0000b002000085a7 */ /* 0x000ea400080010ff */
[----:B--2---:R-:W-:Y:S05]  /*92b0*/  @!P0 BRA `(.L_x_166) ;  /* 0xfffffffc00f08947 */ /* 0x004fea000383ffff */
[----:B------:R-:W-:Y:S05]  /*92c0*/  BRA `(.L_x_53) ;  /* 0xffffff9c00547947 */ /* 0x000fea000383ffff */
.L_x_63:
[----:B-1----:R-:W-:-:S04]  /*92d0*/  MOV R5, UR5 ;  /* 0x0000000500057c02 */ /* 0x002fc80008000f00 */
[----:B------:R1:W2:Y:S03]  /*92e0*/  SYNCS.PHASECHK.TRANS64.TRYWAIT P0, [R5+URZ+0x8], R6 ;  /* 0x00000806050075a7 */ /* 0x0002a600080011ff */
[----:B--2---:R-:W-:Y:S05]  /*92f0*/  @!P0 NANOSLEEP.SYNCS 0x989680 ;  /* 0x009896800000895d */ /* 0x004fea0003900000 */
[----:B------:R-:W2:Y:S02]  /*9300*/  @!P0 SYNCS.PHASECHK.TRANS64 P0, [R5+URZ+0x8], R6 ;  /* 0x00000806050085a7 */ /* 0x000ea400080010ff */
[----:B--2---:R-:W-:Y:S05]  /*9310*/  @!P0 BRA `(.L_x_63) ;  /* 0xfffffffc00ec8947 */ /* 0x004fea000383ffff */
[----:B------:R-:W-:Y:S05]  /*9320*/  BRA `(.L_x_62) ;  /* 0xffffffa000087947 */ /* 0x000fea000383ffff */
.L_x_65:
[----:B------:R-:W-:Y:S01]  /*9330*/  BSSY B0, `(.L_x_167) ;  /* 0x0000006000007945 */ /* 0x000fe20003800000 */
[----:B------:R-:W-:-:S07]  /*9340*/  MOV R15, 0xffffffff ;  /* 0xffffffff000f7802 */ /* 0x000fce0000000f00 */
[----:B-1---5:R-:W-:Y:S05]  /*9350*/  WARPSYNC.COLLECTIVE R15, `(.L_x_168) ;  /* 0x000000000f0c7348 */ /* 0x022fea0003c00000 */
[----:B------:R-:W-:Y:S02]  /*9360*/  ELECT P6, UR79, PT ;  /* 0x00000000004f782f */ /* 0x000fe400038c0000 */
[----:B------:R-:W-:Y:S01]  /*9370*/  MOV R14, UR79 ;  /* 0x0000004f000e7c02 */ /* 0x000fe20008000f00 */
[----:B-1---5:R-:W-:Y:S10]  /*9380*/  ENDCOLLECTIVE ;  /* 0x000000000000791b */ /* 0x022ff40003800000 */
.L_x_168:
[----:B------:R-:W-:Y:S05]  /*9390*/  BSYNC B0 ;  /* 0x0000000000007941 */ /* 0x000fea0003800000 */
.L_x_167:
[----:B------:R-:W-:Y:S05]  /*93a0*/  BRA `(.L_x_169) ;  /* 0xffffffa000387947 */ /* 0x000fea000383ffff */
.L_x_67:
[----:B-1----:R-:W-:-:S04]  /*93b0*/  MOV R0, UR5 ;  /* 0x0000000500007c02 */ /* 0x002fc80008000f00 */
[----:B------:R1:W2:Y:S03]  /*93c0*/  SYNCS.PHASECHK.TRANS64.TRYWAIT P0, [R0+URZ+0x8], R4 ;  /* 0x00000804000075a7 */ /* 0x0002a600080011ff */
[----:B--2---:R-:W-:Y:S05]  /*93d0*/  @!P0 NANOSLEEP.SYNCS 0x989680 ;  /* 0x009896800000895d */ /* 0x004fea0003900000 */
[----:B------:R-:W2:Y:S02]  /*93e0*/  @!P0 SYNCS.PHASECHK.TRANS64 P0, [R0+URZ+0x8], R4 ;  /* 0x00000804000085a7 */ /* 0x000ea400080010ff */
[----:B--2---:R-:W-:Y:S05]  /*93f0*/  @!P0 BRA `(.L_x_67) ;  /* 0xfffffffc00ec8947 */ /* 0x004fea000383ffff */
[----:B------:R-:W-:Y:S05]  /*9400*/  BRA `(.L_x_66) ;  /* 0xffffffa0003c7947 */ /* 0x000fea000383ffff */
.L_x_68:
[----:B-1----:R1:W2:Y:S02]  /*9410*/  SYNCS.PHASECHK.TRANS64.TRYWAIT P0, [R0+URZ+0xa0], R4 ;  /* 0x0000a004000075a7 */ /* 0x0022a400080011ff */
[----:B--2---:R-:W-:Y:S05]  /*9420*/  @!P0 NANOSLEEP.SYNCS 0x989680 ;  /* 0x009896800000895d */ /* 0x004fea0003900000 */
[----:B------:R-:W2:Y:S02]  /*9430*/  @!P0 SYNCS.PHASECHK.TRANS64 P0, [R0+URZ+0xa0], R4 ;  /* 0x0000a004000085a7 */ /* 0x000ea400080010ff */
[----:B--2---:R-:W-:Y:S05]  /*9440*/  @!P0 BRA `(.L_x_68) ;  /* 0xfffffffc00f08947 */ /* 0x004fea000383ffff */
[----:B------:R-:W-:Y:S05]  /*9450*/  BRA `(.L_x_170) ;  /* 0xffffffa400287947 */ /* 0x000fea000383ffff */
.L_x_70:
[----:B------:R-:W-:-:S07]  /*9460*/  MOV R0, UR31 ;  /* 0x0000001f00007c02 */ /* 0x000fce0008000f00 */
.L_x_171:
[----:B-1----:R1:W2:Y:S02]  /*9470*/  SYNCS.PHASECHK.TRANS64.TRYWAIT P0, [R0+URZ+0xe0], R4 ;  /* 0x0000e004000075a7 */ /* 0x0022a400080011ff */
[----:B--2---:R-:W-:Y:S05]  /*9480*/  @!P0 NANOSLEEP.SYNCS 0x989680 ;  /* 0x009896800000895d */ /* 0x004fea0003900000 */
[----:B------:R-:W2:Y:S02]  /*9490*/  @!P0 SYNCS.PHASECHK.TRANS64 P0, [R0+URZ+0xe0], R4 ;  /* 0x0000e004000085a7 */ /* 0x000ea400080010ff */
[----:B--2---:R-:W-:Y:S05]  /*94a0*/  @!P0 BRA `(.L_x_171) ;  /* 0xfffffffc00f08947 */ /* 0x004fea000383ffff */
[----:B------:R-:W-:Y:S05]  /*94b0*/  BRA `(.L_x_172) ;  /* 0xffffffa400747947 */ /* 0x000fea000383ffff */
.L_x_73:
[----:B------:R-:W-:Y:S07]  /*94c0*/  MOV R0, UR5 ;  /* 0x0000000500007c02 */ /* 0x000fee0008000f00 */
.L_x_173:
[----:B-1----:R1:W2:Y:S02]  /*94d0*/  SYNCS.PHASECHK.TRANS64.TRYWAIT P0, [R0+URZ], R4 ;  /* 0x00000004000075a7 */ /* 0x0022a400080011ff */
[----:B--2---:R-:W-:Y:S05]  /*94e0*/  @!P0 NANOSLEEP.SYNCS 0x989680 ;  /* 0x009896800000895d */ /* 0x004fea0003900000 */
[----:B------:R-:W2:Y:S02]  /*94f0*/  @!P0 SYNCS.PHASECHK.TRANS64 P0, [R0+URZ], R4 ;  /* 0x00000004000085a7 */ /* 0x000ea400080010ff */
[----:B--2---:R-:W-:Y:S05]  /*9500*/  @!P0 BRA `(.L_x_173) ;  /* 0xfffffffc00f08947 */ /* 0x004fea000383ffff */
[----:B------:R-:W-:Y:S05]  /*9510*/  BRA `(.L_x_72) ;  /* 0xffffffa400887947 */ /* 0x000fea000383ffff */
.L_x_77:
[----:B-1----:R-:W-:-:S07]  /*9520*/  MOV R0, UR4 ;  /* 0x0000000400007c02 */ /* 0x002fce0008000f00 */
.L_x_174:
[----:B-1----:R1:W2:Y:S02]  /*9530*/  SYNCS.PHASECHK.TRANS64.TRYWAIT P0, [R0+URZ], R2 ;  /* 0x00000002000075a7 */ /* 0x0022a400080011ff */
[----:B--2---:R-:W-:Y:S05]  /*9540*/  @!P0 NANOSLEEP.SYNCS 0x989680 ;  /* 0x009896800000895d */ /* 0x004fea0003900000 */
[----:B------:R-:W2:Y:S02]  /*9550*/  @!P0 SYNCS.PHASECHK.TRANS64 P0, [R0+URZ], R2 ;  /* 0x00000002000085a7 */ /* 0x000ea400080010ff */
[----:B--2---:R-:W-:Y:S05]  /*9560*/  @!P0 BRA `(.L_x_174) ;  /* 0xfffffffc00f08947 */ /* 0x004fea000383ffff */
[----:B------:R-:W-:Y:S05]  /*9570*/  BRA `(.L_x_175) ;  /* 0xffffffa8007c7947 */ /* 0x000fea000383ffff */
.L_x_78:
[----:B------:R-:W-:-:S07]  /*9580*/  MOV R0, UR5 ;  /* 0x0000000500007c02 */ /* 0x000fce0008000f00 */
.L_x_176:
[----:B-1----:R1:W2:Y:S02]  /*9590*/  SYNCS.PHASECHK.TRANS64.TRYWAIT P0, [R0+URZ], R3 ;  /* 0x00000003000075a7 */ /* 0x0022a400080011ff */
[----:B--2---:R-:W-:Y:S05]  /*95a0*/  @!P0 NANOSLEEP.SYNCS 0x989680 ;  /* 0x009896800000895d */ /* 0x004fea0003900000 */
[----:B------:R-:W2:Y:S02]  /*95b0*/  @!P0 SYNCS.PHASECHK.TRANS64 P0, [R0+URZ], R3 ;  /* 0x00000003000085a7 */ /* 0x000ea400080010ff */
[----:B--2---:R-:W-:Y:S05]  /*95c0*/  @!P0 BRA `(.L_x_176) ;  /* 0xfffffffc00f08947 */ /* 0x004fea000383ffff */
[----:B------:R-:W-:Y:S05]  /*95d0*/  BRA `(.L_x_177) ;  /* 0xffffffa800887947 */ /* 0x000fea000383ffff */
.L_x_79:
[----:B------:R-:W-:-:S07]  /*95e0*/  MOV R0, UR5 ;  /* 0x0000000500007c02 */ /* 0x000fce0008000f00 */
.L_x_178:
[----:B-1----:R1:W2:Y:S02]  /*95f0*/  SYNCS.PHASECHK.TRANS64.TRYWAIT P0, [R0+URZ], R3 ;  /* 0x00000003000075a7 */ /* 0x0022a400080011ff */
[----:B--2---:R-:W-:Y:S05]  /*9600*/  @!P0 NANOSLEEP.SYNCS 0x989680 ;  /* 0x009896800000895d */ /* 0x004fea0003900000 */
[----:B------:R-:W2:Y:S02]  /*9610*/  @!P0 SYNCS.PHASECHK.TRANS64 P0, [R0+URZ], R3 ;  /* 0x00000003000085a7 */ /* 0x000ea400080010ff */
[----:B--2---:R-:W-:Y:S05]  /*9620*/  @!P0 BRA `(.L_x_178) ;  /* 0xfffffffc00f08947 */ /* 0x004fea000383ffff */
[----:B------:R-:W-:Y:S05]  /*9630*/  BRA `(.L_x_179) ;  /* 0xffffffa800947947 */ /* 0x000fea000383ffff */
.L_x_82:
[----:B------:R-:W-:-:S07]  /*9640*/  MOV R0, UR26 ;  /* 0x0000001a00007c02 */ /* 0x000fce0008000f00 */
.L_x_180:
[----:B-1----:R1:W2:Y:S02]  /*9650*/  SYNCS.PHASECHK.TRANS64.TRYWAIT P1, [R0+URZ+0x120], R2 ;  /* 0x00012002000075a7 */ /* 0x0022a400080211ff */
[----:B--2---:R-:W-:Y:S05]  /*9660*/  @!P1 NANOSLEEP.SYNCS 0x989680 ;  /* 0x009896800000995d */ /* 0x004fea0003900000 */
[----:B------:R-:W2:Y:S02]  /*9670*/  @!P1 SYNCS.PHASECHK.TRANS64 P1, [R0+URZ+0x120], R2 ;  /* 0x00012002000095a7 */ /* 0x000ea400080210ff */
[----:B--2---:R-:W-:Y:S05]  /*9680*/  @!P1 BRA `(.L_x_180) ;  /* 0xfffffffc00f09947 */ /* 0x004fea000383ffff */
[----:B------:R-:W-:Y:S05]  /*9690*/  BRA `(.L_x_181) ;  /* 0xffffffa800e07947 */ /* 0x000fea000383ffff */
.L_x_87:
[----:B--2---:R2:W3:Y:S02]  /*96a0*/  SYNCS.PHASECHK.TRANS64.TRYWAIT P0, [R12+URZ+0xa0], R0 ;  /* 0x0000a0000c0075a7 */ /* 0x0044e400080011ff */
[----:B---3--:R-:W-:Y:S05]  /*96b0*/  @!P0 NANOSLEEP.SYNCS 0x989680 ;  /* 0x009896800000895d */ /* 0x008fea0003900000 */
[----:B------:R-:W3:Y:S02]  /*96c0*/  @!P0 SYNCS.PHASECHK.TRANS64 P0, [R12+URZ+0xa0], R0 ;  /* 0x0000a0000c0085a7 */ /* 0x000ee400080010ff */
[----:B---3--:R-:W-:Y:S05]  /*96d0*/  @!P0 BRA `(.L_x_87) ;  /* 0xfffffffc00f08947 */ /* 0x008fea000383ffff */
[----:B------:R-:W-:Y:S05]  /*96e0*/  BRA `(.L_x_182) ;  /* 0xffffffb000087947 */ /* 0x000fea000383ffff */
.L_x_90:
[----:B-1----:R-:W-:Y:S07]  /*96f0*/  MOV R0, UR21 ;  /* 0x0000001500007c02 */ /* 0x002fee0008000f00 */
.L_x_183:
[----:B-1----:R1:W2:Y:S02]  /*9700*/  SYNCS.PHASECHK.TRANS64.TRYWAIT P2, [R0+URZ+0x98], R6 ;  /* 0x00009806000075a7 */ /* 0x0022a400080411ff */
[----:B--2---:R-:W-:Y:S05]  /*9710*/  @!P2 NANOSLEEP.SYNCS 0x989680 ;  /* 0x009896800000a95d */ /* 0x004fea0003900000 */
[----:B------:R-:W2:Y:S02]  /*9720*/  @!P2 SYNCS.PHASECHK.TRANS64 P2, [R0+URZ+0x98], R6 ;  /* 0x000098060000a5a7 */ /* 0x000ea400080410ff */
[----:B--2---:R-:W-:Y:S05]  /*9730*/  @!P2 BRA `(.L_x_183) ;  /* 0xfffffffc00f0a947 */ /* 0x004fea000383ffff */
[----:B------:R-:W-:Y:S05]  /*9740*/  BRA `(.L_x_89) ;  /* 0xffffffb400707947 */ /* 0x000fea000383ffff */
.L_x_93:
[----:B------:R-:W-:Y:S07]  /*9750*/  MOV R0, UR21 ;  /* 0x0000001500007c02 */ /* 0x000fee0008000f00 */
.L_x_184:
[----:B-1----:R1:W2:Y:S02]  /*9760*/  SYNCS.PHASECHK.TRANS64.TRYWAIT P0, [R0+URZ+0x70], R9 ;  /* 0x00007009000075a7 */ /* 0x0022a400080011ff */
[----:B--2---:R-:W-:Y:S05]  /*9770*/  @!P0 NANOSLEEP.SYNCS 0x989680 ;  /* 0x009896800000895d */ /* 0x004fea0003900000 */
[----:B------:R-:W2:Y:S02]  /*9780*/  @!P0 SYNCS.PHASECHK.TRANS64 P0, [R0+URZ+0x70], R9 ;  /* 0x00007009000085a7 */ /* 0x000ea400080010ff */
[----:B--2---:R-:W-:Y:S05]  /*9790*/  @!P0 BRA `(.L_x_184) ;  /* 0xfffffffc00f08947 */ /* 0x004fea000383ffff */
[----:B------:R-:W-:Y:S05]  /*97a0*/  BRA `(.L_x_185) ;  /* 0xffffffb400cc7947 */ /* 0x000fea000383ffff */
.L_x_94:
[----:B------:R-:W-:Y:S07]  /*97b0*/  MOV R0, UR21 ;  /* 0x0000001500007c02 */ /* 0x000fee0008000f00 */
.L_x_186:
[----:B-1----:R1:W2:Y:S02]  /*97c0*/  SYNCS.PHASECHK.TRANS64.TRYWAIT P0, [R0+URZ+0x78], R9 ;  /* 0x00007809000075a7 */ /* 0x0022a400080011ff */
[----:B--2---:R-:W-:Y:S05]  /*97d0*/  @!P0 NANOSLEEP.SYNCS 0x989680 ;  /* 0x009896800000895d */ /* 0x004fea0003900000 */
[----:B------:R-:W2:Y:S02]  /*97e0*/  @!P0 SYNCS.PHASECHK.TRANS64 P0, [R0+URZ+0x78], R9 ;  /* 0x00007809000085a7 */ /* 0x000ea400080010ff */
[----:B--2---:R-:W-:Y:S05]  /*97f0*/  @!P0 BRA `(.L_x_186) ;  /* 0xfffffffc00f08947 */ /* 0x004fea000383ffff */
[----:B------:R-:W-:Y:S05]  /*9800*/  BRA `(.L_x_187) ;  /* 0xffffffb800287947 */ /* 0x000fea000383ffff */
.L_x_95:
[----:B------:R-:W-:Y:S07]  /*9810*/  MOV R0, UR21 ;  /* 0x0000001500007c02 */ /* 0x000fee0008000f00 */
.L_x_188:
[----:B-1----:R1:W2:Y:S02]  /*9820*/  SYNCS.PHASECHK.TRANS64.TRYWAIT P0, [R0+URZ+0x80], R9 ;  /* 0x00008009000075a7 */ /* 0x0022a400080011ff */
[----:B--2---:R-:W-:Y:S05]  /*9830*/  @!P0 NANOSLEEP.SYNCS 0x989680 ;  /* 0x009896800000895d */ /* 0x004fea0003900000 */
[----:B------:R-:W2:Y:S02]  /*9840*/  @!P0 SYNCS.PHASECHK.TRANS64 P0, [R0+URZ+0x80], R9 ;  /* 0x00008009000085a7 */ /* 0x000ea400080010ff */
[----:B--2---:R-:W-:Y:S05]  /*9850*/  @!P0 BRA `(.L_x_188) ;  /* 0xfffffffc00f08947 */ /* 0x004fea000383ffff */
[----:B------:R-:W-:Y:S05]  /*9860*/  BRA `(.L_x_189) ;  /* 0xffffffb800847947 */ /* 0x000fea000383ffff */
.L_x_96:
[----:B------:R-:W-:Y:S07]  /*9870*/  MOV R0, UR21 ;  /* 0x0000001500007c02 */ /* 0x000fee0008000f00 */
.L_x_190:
[----:B-1----:R1:W2:Y:S02]  /*9880*/  SYNCS.PHASECHK.TRANS64.TRYWAIT P0, [R0+URZ+0x88], R9 ;  /* 0x00008809000075a7 */ /* 0x0022a400080011ff */
[----:B--2---:R-:W-:Y:S05]  /*9890*/  @!P0 NANOSLEEP.SYNCS 0x989680 ;  /* 0x009896800000895d */ /* 0x004fea0003900000 */
[----:B------:R-:W2:Y:S02]  /*98a0*/  @!P0 SYNCS.PHASECHK.TRANS64 P0, [R0+URZ+0x88], R9 ;  /* 0x00008809000085a7 */ /* 0x000ea400080010ff */
[----:B--2---:R-:W-:Y:S05]  /*98b0*/  @!P0 BRA `(.L_x_190) ;  /* 0xfffffffc00f08947 */ /* 0x004fea000383ffff */
[----:B------:R-:W-:Y:S05]  /*98c0*/  BRA `(.L_x_191) ;  /* 0xffffffb800e07947 */ /* 0x000fea000383ffff */
.L_x_98:
[----:B------:R-:W-:-:S07]  /*98d0*/  MOV R0, UR21 ;  /* 0x0000001500007c02 */ /* 0x000fce0008000f00 */
.L_x_192:
[----:B-1----:R1:W3:Y:S02]  /*98e0*/  SYNCS.PHASECHK.TRANS64.TRYWAIT P0, [R0+URZ+0x70], R2 ;  /* 0x00007002000075a7 */ /* 0x0022e400080011ff */
[----:B---3--:R-:W-:Y:S05]  /*98f0*/  @!P0 NANOSLEEP.SYNCS 0x989680 ;  /* 0x009896800000895d */ /* 0x008fea0003900000 */
[----:B------:R-:W3:Y:S02]  /*9900*/  @!P0 SYNCS.PHASECHK.TRANS64 P0, [R0+URZ+0x70], R2 ;  /* 0x00007002000085a7 */ /* 0x000ee400080010ff */
[----:B---3--:R-:W-:Y:S05]  /*9910*/  @!P0 BRA `(.L_x_192) ;  /* 0xfffffffc00f08947 */ /* 0x008fea000383ffff */
[----:B------:R-:W-:Y:S05]  /*9920*/  BRA `(.L_x_193) ;  /* 0xffffffbc006c7947 */ /* 0x000fea000383ffff */
.L_x_99:
[----:B-1----:R-:W-:-:S07]  /*9930*/  MOV R0, UR21 ;  /* 0x0000001500007c02 */ /* 0x002fce0008000f00 */
.L_x_194:
[----:B-1----:R1:W3:Y:S02]  /*9940*/  SYNCS.PHASECHK.TRANS64.TRYWAIT P0, [R0+URZ+0x78], R2 ;  /* 0x00007802000075a7 */ /* 0x0022e400080011ff */
[----:B---3--:R-:W-:Y:S05]  /*9950*/  @!P0 NANOSLEEP.SYNCS 0x989680 ;  /* 0x009896800000895d */ /* 0x008fea0003900000 */
[----:B------:R-:W3:Y:S02]  /*9960*/  @!P0 SYNCS.PHASECHK.TRANS64 P0, [R0+URZ+0x78], R2 ;  /* 0x00007802000085a7 */ /* 0x000ee400080010ff */
[----:B---3--:R-:W-:Y:S05]  /*9970*/  @!P0 BRA `(.L_x_194) ;  /* 0xfffffffc00f08947 */ /* 0x008fea000383ffff */
[----:B------:R-:W-:Y:S05]  /*9980*/  BRA `(.L_x_195) ;  /* 0xffffffbc005c7947 */ /* 0x000fea000383ffff */
.L_x_100:
[----:B-1----:R-:W-:-:S07]  /*9990*/  MOV R0, UR21 ;  /* 0x0000001500007c02 */ /* 0x002fce0008000f00 */
.L_x_196:
[----:B-1----:R1:W3:Y:S02]  /*99a0*/  SYNCS.PHASECHK.TRANS64.TRYWAIT P0, [R0+URZ+0x80], R2 ;  /* 0x00008002000075a7 */ /* 0x0022e400080011ff */
[----:B---3--:R-:W-:Y:S05]  /*99b0*/  @!P0 NANOSLEEP.SYNCS 0x989680 ;  /* 0x009896800000895d */ /* 0x008fea0003900000 */
[----:B------:R-:W3:Y:S02]  /*99c0*/  @!P0 SYNCS.PHASECHK.TRANS64 P0, [R0+URZ+0x80], R2 ;  /* 0x00008002000085a7 */ /* 0x000ee400080010ff */
[----:B---3--:R-:W-:Y:S05]  /*99d0*/  @!P0 BRA `(.L_x_196) ;  /* 0xfffffffc00f08947 */ /* 0x008fea000383ffff */
[----:B------:R-:W-:Y:S05]  /*99e0*/  BRA `(.L_x_197) ;  /* 0xffffffbc004c7947 */ /* 0x000fea000383ffff */
.L_x_102:
[----:B-1----:R1:W2:Y:S02]  /*99f0*/  SYNCS.PHASECHK.TRANS64.TRYWAIT P0, [R3+URZ+0xa0], R0 ;  /* 0x0000a000030075a7 */ /* 0x0022a400080011ff */
[----:B--2---:R-:W-:Y:S05]  /*9a00*/  @!P0 NANOSLEEP.SYNCS 0x989680 ;  /* 0x009896800000895d */ /* 0x004fea0003900000 */
[----:B------:R-:W2:Y:S02]  /*9a10*/  @!P0 SYNCS.PHASECHK.TRANS64 P0, [R3+URZ+0xa0], R0 ;  /* 0x0000a000030085a7 */ /* 0x000ea400080010ff */
[----:B--2---:R-:W-:Y:S05]  /*9a20*/  @!P0 BRA `(.L_x_102) ;  /* 0xfffffffc00f08947 */ /* 0x004fea000383ffff */
[----:B------:R-:W-:Y:S05]  /*9a30*/  BRA `(.L_x_198) ;  /* 0xffffffc000187947 */ /* 0x000fea000383ffff */
.L_x_113:
[----:B-1----:R-:W-:Y:S04]  /*9a40*/  MOV R2, UR43 ;  /* 0x0000002b00027c02 */ /* 0x002fe80008000f00 */
[----:B------:R1:W2:Y:S03]  /*9a50*/  SYNCS.PHASECHK.TRANS64.TRYWAIT P1, [R2+URZ+0x50], R3 ;  /* 0x00005003020075a7 */ /* 0x0002a600080211ff */
[----:B--2---:R-:W-:Y:S05]  /*9a60*/  @!P1 NANOSLEEP.SYNCS 0x989680 ;  /* 0x009896800000995d */ /* 0x004fea0003900000 */
[----:B------:R-:W2:Y:S02]  /*9a70*/  @!P1 SYNCS.PHASECHK.TRANS64 P1, [R2+URZ+0x50], R3 ;  /* 0x00005003020095a7 */ /* 0x000ea400080210ff */
[----:B--2---:R-:W-:Y:S05]  /*9a80*/  @!P1 BRA `(.L_x_113) ;  /* 0xfffffffc00ec9947 */ /* 0x004fea000383ffff */
[----:B------:R-:W-:Y:S05]  /*9a90*/  BRA `(.L_x_112) ;  /* 0xffffffcc00847947 */ /* 0x000fea000383ffff */
.L_x_115:
[----:B-1----:R1:W4:Y:S02]  /*9aa0*/  SYNCS.PHASECHK.TRANS64.TRYWAIT P0, [R53+URZ+0xc0], R0 ;  /* 0x0000c000350075a7 */ /* 0x00232400080011ff */
[----:B----4-:R-:W-:Y:S05]  /*9ab0*/  @!P0 NANOSLEEP.SYNCS 0x989680 ;  /* 0x009896800000895d */ /* 0x010fea0003900000 */
[----:B------:R-:W4:Y:S02]  /*9ac0*/  @!P0 SYNCS.PHASECHK.TRANS64 P0, [R53+URZ+0xc0], R0 ;  /* 0x0000c000350085a7 */ /* 0x000f2400080010ff */
[----:B----4-:R-:W-:Y:S05]  /*9ad0*/  @!P0 BRA `(.L_x_115) ;  /* 0xfffffffc00f08947 */ /* 0x010fea000383ffff */
[----:B------:R-:W-:Y:S05]  /*9ae0*/  BRA `(.L_x_114) ;  /* 0xffffffcc00a47947 */ /* 0x000fea000383ffff */
.L_x_124:
[----:B--2---:R2:W3:Y:S02]  /*9af0*/  SYNCS.PHASECHK.TRANS64.TRYWAIT P0, [R2+URZ+0x50], R0 ;  /* 0x00005000020075a7 */ /* 0x0044e400080011ff */
[----:B---3--:R-:W-:Y:S05]  /*9b00*/  @!P0 NANOSLEEP.SYNCS 0x989680 ;  /* 0x009896800000895d */ /* 0x008fea0003900000 */
[----:B------:R-:W3:Y:S02]  /*9b10*/  @!P0 SYNCS.PHASECHK.TRANS64 P0, [R2+URZ+0x50], R0 ;  /* 0x00005000020085a7 */ /* 0x000ee400080010ff */
[----:B---3--:R-:W-:Y:S05]  /*9b20*/  @!P0 BRA `(.L_x_124) ;  /* 0xfffffffc00f08947 */ /* 0x008fea000383ffff */
[----:B------:R-:W-:Y:S05]  /*9b30*/  BRA `(.L_x_123) ;  /* 0xffffffd400b47947 */ /* 0x000fea000383ffff */
.L_x_132:
[----:B--2---:R2:W3:Y:S02]  /*9b40*/  SYNCS.PHASECHK.TRANS64.TRYWAIT P0, [R2+URZ+0x50], R4 ;  /* 0x00005004020075a7 */ /* 0x0044e400080011ff */
[----:B---3--:R-:W-:Y:S05]  /*9b50*/  @!P0 NANOSLEEP.SYNCS 0x989680 ;  /* 0x009896800000895d */ /* 0x008fea0003900000 */
[----:B------:R-:W3:Y:S02]  /*9b60*/  @!P0 SYNCS.PHASECHK.TRANS64 P0, [R2+URZ+0x50], R4 ;  /* 0x00005004020085a7 */ /* 0x000ee400080010ff */
[----:B---3--:R-:W-:Y:S05]  /*9b70*/  @!P0 BRA `(.L_x_132) ;  /* 0xfffffffc00f08947 */ /* 0x008fea000383ffff */
[----:B------:R-:W-:Y:S05]  /*9b80*/  BRA `(.L_x_131) ;  /* 0xffffffdc00d47947 */ /* 0x000fea000383ffff */
.L_x_140:
[----:B--2---:R2:W3:Y:S02]  /*9b90*/  SYNCS.PHASECHK.TRANS64.TRYWAIT P0, [R3+URZ+0x50], R0 ;  /* 0x00005000030075a7 */ /* 0x0044e400080011ff */
[----:B---3--:R-:W-:Y:S05]  /*9ba0*/  @!P0 NANOSLEEP.SYNCS 0x989680 ;  /* 0x009896800000895d */ /* 0x008fea0003900000 */
[----:B------:R-:W3:Y:S02]  /*9bb0*/  @!P0 SYNCS.PHASECHK.TRANS64 P0, [R3+URZ+0x50], R0 ;  /* 0x00005000030085a7 */ /* 0x000ee400080010ff */
[----:B---3--:R-:W-:Y:S05]  /*9bc0*/  @!P0 BRA `(.L_x_140) ;  /* 0xfffffffc00f08947 */ /* 0x008fea000383ffff */
[----:B------:R-:W-:Y:S05]  /*9bd0*/  BRA `(.L_x_139) ;  /* 0xffffffe400f47947 */ /* 0x000fea000383ffff */
        .weak           $__internal_0_$__cuda_sm10x_tcgen05_guardrail_trap_col_being_dealloced_not_returned_by_alloc
        .type           $__internal_0_$__cuda_sm10x_tcgen05_guardrail_trap_col_being_dealloced_not_returned_by_alloc,@function
        .size           $__internal_0_$__cuda_sm10x_tcgen05_guardrail_trap_col_being_dealloced_not_returned_by_alloc,($__internal_1_$__cuda_sm10x_tcgen05_guardrail_trap_phase_invalid_during_alloc - $__internal_0_$__cuda_sm10x_tcgen05_guardrail_trap_col_being_dealloced_not_returned_by_alloc)
$__internal_0_$__cuda_sm10x_tcgen05_guardrail_trap_col_being_dealloced_not_returned_by_alloc:
[----:B------:R-:W-:Y:S05]  /*9be0*/  BPT.TRAP 0x1 ;  /* 0x000000040000795c */ /* 0x000fea0000300000 */
[----:B------:R-:W-:-:S04]  /*9bf0*/  HFMA2 R3, -RZ, RZ, 0, 0 ;  /* 0x00000000ff037431 */ /* 0x000fc800000001ff */
[----:B------:R-:W-:Y:S05]  /*9c00*/  RET.REL.NODEC R2 `(_ZN7cutlass13device_kernelINS_4gemm6kernel13GemmUniversalIN4cute5tupleIJiiiiEEENS1_10collective13CollectiveMmaINS1_35MainloopSm100TmaUmmaWarpSpecializedILi5ELi2ELi4ENS5_IJNS4_1CILi2EEESB_NSA_ILi1EEEEEEEENS5_IJNSA_ILi128EEESF_NSA_ILi64EEEEEENS_6half_tENS5_IJlSC_lEEESI_SJ_NS4_8TiledMMAINS4_8MMA_AtomIJNS4_26SM100_MMA_F16BF16_2x1SM_SSISI_SI_fLi128ELi128ELNS4_4UMMA5MajorE0ELSO_0ELNSN_7ScaleInE0ELSP_0EEEEEENS4_6LayoutINS5_IJSC_SC_SC_EEENS5_IJNSA_ILi0EEESU_SU_EEEEENS5_IJNS4_10UnderscoreESX_SX_EEEEENS4_28SM100_TMA_2SM_LOAD_MULTICASTENS4_14ComposedLayoutINS4_7SwizzleILi3ELi4ELi3EEENS4_18smem_ptr_flag_bitsILi16EEENSS_INS5_IJNSA_ILi8EEESG_EEENS5_IJSG_SC_EEEEEEEvNS4_8identityENS4_18SM100_TMA_2SM_LOADES1A_vS1B_EENS_8epilogue10collective18CollectiveEpilogueINS1E_23Sm100TmaWarpSpecializedILi4ELi2ELi16ELb1ELb0EEEJNS5_IJSG_SF_SG_EEENS5_IJNSS_ISG_SC_EENSS_INS5_IJNSA_ILi16EEESB_EEENS5_IJSC_SG_EEEEEEEESI_SJ_SI_SJ_NS1E_6fusion15FusionCallbacksIS1I_NS1Q_17LinearCombinationISI_fSI_fLNS_15FloatRoundStyleE2EEES1J_S1P_JEEENS4_5SM1004TMEM4LOAD26SM100_TMEM_LOAD_32dp32b16xENS4_13SM90_TMA_LOADENS11_INS12_ILi1ELi4ELi3EEES15_NSS_INS5_IJS16_S1L_EEENS5_IJS1L_SC_EEEEEEENS4_39AutoVectorizingCopyWithAssumedAlignmentILi128EEENS4_14SM90_TMA_STOREES25_S27_S27_EEEvvEEEEvNT_6ParamsE) ;  /* 0xffffff6002fc7950 */ /* 0x000fea0003c3ffff */
        .weak           $__internal_1_$__cuda_sm10x_tcgen05_guardrail_trap_phase_invalid_during_alloc
        .type           $__internal_1_$__cuda_sm10x_tcgen05_guardrail_trap_phase_invalid_during_alloc,@function
        .size           $__internal_1_$__cuda_sm10x_tcgen05_guardrail_trap_phase_invalid_during_alloc,($__internal_2_$__cuda_sm10x_tcgen05_guardrail_trap_unallocated_columns_being_dealloced - $__internal_1_$__cuda_sm10x_tcgen05_guardrail_trap_phase_invalid_during_alloc)
$__internal_1_$__cuda_sm10x_tcgen05_guardrail_trap_phase_invalid_during_alloc:
[----:B------:R-:W-:Y:S05]  /*9c10*/  BPT.TRAP 0x1 ;  /* 0x000000040000795c */ /* 0x000fea0000300000 */
[----:B------:R-:W-:-:S04]  /*9c20*/  MOV R5, 0x0 ;  /* 0x0000000000057802 */ /* 0x000fc80000000f00 */
[----:B------:R-:W-:Y:S05]  /*9c30*/  RET.REL.NODEC R4 `(_ZN7cutlass13device_kernelINS_4gemm6kernel13GemmUniversalIN4cute5tupleIJiiiiEEENS1_10collective13CollectiveMmaINS1_35MainloopSm100TmaUmmaWarpSpecializedILi5ELi2ELi4ENS5_IJNS4_1CILi2EEESB_NSA_ILi1EEEEEEEENS5_IJNSA_ILi128EEESF_NSA_ILi64EEEEEENS_6half_tENS5_IJlSC_lEEESI_SJ_NS4_8TiledMMAINS4_8MMA_AtomIJNS4_26SM100_MMA_F16BF16_2x1SM_SSISI_SI_fLi128ELi128ELNS4_4UMMA5MajorE0ELSO_0ELNSN_7ScaleInE0ELSP_0EEEEEENS4_6LayoutINS5_IJSC_SC_SC_EEENS5_IJNSA_ILi0EEESU_SU_EEEEENS5_IJNS4_10UnderscoreESX_SX_EEEEENS4_28SM100_TMA_2SM_LOAD_MULTICASTENS4_14ComposedLayoutINS4_7SwizzleILi3ELi4ELi3EEENS4_18smem_ptr_flag_bitsILi16EEENSS_INS5_IJNSA_ILi8EEESG_EEENS5_IJSG_SC_EEEEEEEvNS4_8identityENS4_18SM100_TMA_2SM_LOADES1A_vS1B_EENS_8epilogue10collective18CollectiveEpilogueINS1E_23Sm100TmaWarpSpecializedILi4ELi2ELi16ELb1ELb0EEEJNS5_IJSG_SF_SG_EEENS5_IJNSS_ISG_SC_EENSS_INS5_IJNSA_ILi16EEESB_EEENS5_IJSC_SG_EEEEEEEESI_SJ_SI_SJ_NS1E_6fusion15FusionCallbacksIS1I_NS1Q_17LinearCombinationISI_fSI_fLNS_15FloatRoundStyleE2EEES1J_S1P_JEEENS4_5SM1004TMEM4LOAD26SM100_TMEM_LOAD_32dp32b16xENS4_13SM90_TMA_LOADENS11_INS12_ILi1ELi4ELi3EEES15_NSS_INS5_IJS16_S1L_EEENS5_IJS1L_SC_EEEEEEENS4_39AutoVectorizingCopyWithAssumedAlignmentILi128EEENS4_14SM90_TMA_STOREES25_S27_S27_EEEvvEEEEvNT_6ParamsE) ;  /* 0xffffff6004f07950 */ /* 0x000fea0003c3ffff */
        .weak           $__internal_2_$__cuda_sm10x_tcgen05_guardrail_trap_unallocated_columns_being_dealloced
        .type           $__internal_2_$__cuda_sm10x_tcgen05_guardrail_trap_unallocated_columns_being_dealloced,@function
        .size           $__internal_2_$__cuda_sm10x_tcgen05_guardrail_trap_unallocated_columns_being_dealloced,(.L_x_200 - $__internal_2_$__cuda_sm10x_tcgen05_guardrail_trap_unallocated_columns_being_dealloced)
$__internal_2_$__cuda_sm10x_tcgen05_guardrail_trap_unallocated_columns_being_dealloced:
[----:B------:R-:W-:Y:S05]  /*9c40*/  BPT.TRAP 0x1 ;  /* 0x000000040000795c */ /* 0x000fea0000300000 */
[----:B------:R-:W-:-:S04]  /*9c50*/  HFMA2 R3, -RZ, RZ, 0, 0 ;  /* 0x00000000ff037431 */ /* 0x000fc800000001ff */
[----:B------:R-:W-:Y:S05]  /*9c60*/  RET.REL.NODEC R2 `(_ZN7cutlass13device_kernelINS_4gemm6kernel13GemmUniversalIN4cute5tupleIJiiiiEEENS1_10collective13CollectiveMmaINS1_35MainloopSm100TmaUmmaWarpSpecializedILi5ELi2ELi4ENS5_IJNS4_1CILi2EEESB_NSA_ILi1EEEEEEEENS5_IJNSA_ILi128EEESF_NSA_ILi64EEEEEENS_6half_tENS5_IJlSC_lEEESI_SJ_NS4_8TiledMMAINS4_8MMA_AtomIJNS4_26SM100_MMA_F16BF16_2x1SM_SSISI_SI_fLi128ELi128ELNS4_4UMMA5MajorE0ELSO_0ELNSN_7ScaleInE0ELSP_0EEEEEENS4_6LayoutINS5_IJSC_SC_SC_EEENS5_IJNSA_ILi0EEESU_SU_EEEEENS5_IJNS4_10UnderscoreESX_SX_EEEEENS4_28SM100_TMA_2SM_LOAD_MULTICASTENS4_14ComposedLayoutINS4_7SwizzleILi3ELi4ELi3EEENS4_18smem_ptr_flag_bitsILi16EEENSS_INS5_IJNSA_ILi8EEESG_EEENS5_IJSG_SC_EEEEEEEvNS4_8identityENS4_18SM100_TMA_2SM_LOADES1A_vS1B_EENS_8epilogue10collective18CollectiveEpilogueINS1E_23Sm100TmaWarpSpecializedILi4ELi2ELi16ELb1ELb0EEEJNS5_IJSG_SF_SG_EEENS5_IJNSS_ISG_SC_EENSS_INS5_IJNSA_ILi16EEESB_EEENS5_IJSC_SG_EEEEEEEESI_SJ_SI_SJ_NS1E_6fusion15FusionCallbacksIS1I_NS1Q_17LinearCombinationISI_fSI_fLNS_15FloatRoundStyleE2EEES1J_S1P_JEEENS4_5SM1004TMEM4LOAD26SM100_TMEM_LOAD_32dp32b16xENS4_13SM90_TMA_LOADENS11_INS12_ILi1ELi4ELi3EEES15_NSS_INS5_IJS16_S1L_EEENS5_IJS1L_SC_EEEEEEENS4_39AutoVectorizingCopyWithAssumedAlignmentILi128EEENS4_14SM90_TMA_STOREES25_S27_S27_EEEvvEEEEvNT_6ParamsE) ;  /* 0xffffff6002e47950 */ /* 0x000fea0003c3ffff */
.L_x_199:
[----:B------:R-:W-:-:S00]  /*9c70*/  BRA `(.L_x_199) ;  /* 0xfffffffc00fc7947 */ /* 0x000fc0000383ffff */
[----:B------:R-:W-:-:S00]  /*9c80*/  NOP ;  /* 0x0000000000007918 */ /* 0x000fc00000000000 */
[----:B------:R-:W-:-:S00]  /*9c90*/  NOP ;  /* 0x0000000000007918 */ /* 0x000fc00000000000 */
[----:B------:R-:W-:-:S00]  /*9ca0*/  NOP ;  /* 0x0000000000007918 */ /* 0x000fc00000000000 */
[----:B------:R-:W-:-:S00]  /*9cb0*/  NOP ;  /* 0x0000000000007918 */ /* 0x000fc00000000000 */
[----:B------:R-:W-:-:S00]  /*9cc0*/  NOP ;  /* 0x0000000000007918 */ /* 0x000fc00000000000 */
[----:B------:R-:W-:-:S00]  /*9cd0*/  NOP ;  /* 0x0000000000007918 */ /* 0x000fc00000000000 */
[----:B------:R-:W-:-:S00]  /*9ce0*/  NOP ;  /* 0x0000000000007918 */ /* 0x000fc00000000000 */
[----:B------:R-:W-:-:S00]  /*9cf0*/  NOP ;  /* 0x0000000000007918 */ /* 0x000fc00000000000 */
.L_x_200:


//--------------------- .nv.global.init           --------------------------
	.section	.nv.global.init,"aw",@progbits
.nv.global.init:
	.type		$str$27,@object
	.size		$str$27,($str$28 - $str$27)
$str$27:
        /*0000*/ 	.byte	0x28, 0x61, 0x64, 0x64, 0x72, 0x65, 0x73, 0x73, 0x20, 0x26, 0x20, 0x6d, 0x61, 0x73, 0x6b, 0x29
        /*0010*/ 	.byte	0x20, 0x3d, 0x3d, 0x20, 0x30, 0x00
	.type		$str$28,@object
	.size		$str$28,($str$26 - $str$28)
$str$28:
        /*0016*/ 	.byte	0x2f, 0x74, 0x6d, 0x70, 0x2f, 0x63, 0x75, 0x74, 0x6c, 0x61, 0x73, 0x73, 0x5f, 0x73, 0x77, 0x65
        /*0026*/ 	.byte	0x65, 0x70, 0x5f, 0x73, 0x72, 0x63, 0x2f, 0x69, 0x6e, 0x63, 0x6c, 0x75, 0x64, 0x65, 0x2f, 0x63
        /*0036*/ 	.byte	0x75, 0x74, 0x65, 0x2f, 0x70, 0x6f, 0x69, 0x6e, 0x74, 0x65, 0x72, 0x5f, 0x66, 0x6c, 0x61, 0x67
        /*0046*/ 	.byte	0x67, 0x65, 0x64, 0x2e, 0x68, 0x70, 0x70, 0x00
	.type		$str$26,@object
	.size		$str$26,($str$25 - $str$26)
$str$26:
        /*004e*/ 	.byte	0x2f, 0x74, 0x6d, 0x70, 0x2f, 0x63, 0x75, 0x74, 0x6c, 0x61, 0x73, 0x73, 0x5f, 0x73, 0x77, 0x65
        /*005e*/ 	.byte	0x65, 0x70, 0x5f, 0x73, 0x72, 0x63, 0x2f, 0x69, 0x6e, 0x63, 0x6c, 0x75, 0x64, 0x65, 0x2f, 0x63
        /*006e*/ 	.byte	0x75, 0x74, 0x65, 0x2f, 0x61, 0x74, 0x6f, 0x6d, 0x2f, 0x63, 0x6f, 0x70, 0x79, 0x5f, 0x74, 0x72
        /*007e*/ 	.byte	0x61, 0x69, 0x74, 0x73, 0x5f, 0x73, 0x6d, 0x31, 0x30, 0x30, 0x2e, 0x68, 0x70, 0x70, 0x00
	.type		$str$25,@object
	.size		$str$25,(__unnamed_1 - $str$25)
$str$25:
        /*008d*/ 	.byte	0x28, 0x28, 0x75, 0x69, 0x6e, 0x74, 0x33, 0x32, 0x5f, 0x74, 0x28, 0x74, 0x68, 0x72, 0x65, 0x61
        /*009d*/ 	.byte	0x64, 0x49, 0x64, 0x78, 0x2e, 0x78, 0x29, 0x20, 0x2f, 0x20, 0x33, 0x32, 0x29, 0x20, 0x25, 0x20
        /*00ad*/ 	.byte	0x34, 0x29, 0x20, 0x3d, 0x3d, 0x20, 0x28, 0x28, 0x28, 0x74, 0x6d, 0x65, 0x6d, 0x5f, 0x61, 0x64
        /*00bd*/ 	.byte	0x64, 0x72, 0x20, 0x3e, 0x3e, 0x20, 0x31, 0x36, 0x29, 0x20, 0x2f, 0x20, 0x33, 0x32, 0x29, 0x20
        /*00cd*/ 	.byte	0x25, 0x20, 0x34, 0x29, 0x00
	.type		__unnamed_1,@object
	.size		__unnamed_1,(__unnamed_2 - __unnamed_1)
__unnamed_1:
        /*00d2*/ 	.byte	0x61, 0x75, 0x74, 0x6f, 0x20, 0x63, 0x75, 0x74, 0x65, 0x3a, 0x3a, 0x61, 0x73, 0x5f, 0x70, 0x6f
        /* <DEDUP_REMOVED lines=24> */
        /*0262*/ 	.byte	0x34, 0x38, 0x3e, 0x3e, 0x3e, 0x3e, 0x5d, 0x00
	.type		__unnamed_2,@object
	.size		__unnamed_2,(.L_2 - __unnamed_2)
__unnamed_2:
        /* <DEDUP_REMOVED lines=40> */
        /*04ea*/ 	.byte	0x3a, 0x3a, 0x43, 0x3c, 0x30, 0x3e, 0x3e, 0x3e, 0x3e, 0x5d, 0x00
.L_2:


//--------------------- .nv.shared._ZN7cutlass13device_kernelINS_4gemm6kernel13GemmUniversalIN4cute5tupleIJiiiiEEENS1_10collective13CollectiveMmaINS1_35MainloopSm100TmaUmmaWarpSpecializedILi5ELi2ELi4ENS5_IJNS4_1CILi2EEESB_NSA_ILi1EEEEEEEENS5_IJNSA_ILi128EEESF_NSA_ILi64EEEEEENS_6half_tENS5_IJlSC_lEEESI_SJ_NS4_8TiledMMAINS4_8MMA_AtomIJNS4_26SM100_MMA_F16BF16_2x1SM_SSISI_SI_fLi128ELi128ELNS4_4UMMA5MajorE0ELSO_0ELNSN_7ScaleInE0ELSP_0EEEEEENS4_6LayoutINS5_IJSC_SC_SC_EEENS5_IJNSA_ILi0EEESU_SU_EEEEENS5_IJNS4_10UnderscoreESX_SX_EEEEENS4_28SM100_TMA_2SM_LOAD_MULTICASTENS4_14ComposedLayoutINS4_7SwizzleILi3ELi4ELi3EEENS4_18smem_ptr_flag_bitsILi16EEENSS_INS5_IJNSA_ILi8EEESG_EEENS5_IJSG_SC_EEEEEEEvNS4_8identityENS4_18SM100_TMA_2SM_LOADES1A_vS1B_EENS_8epilogue10collective18CollectiveEpilogueINS1E_23Sm100TmaWarpSpecializedILi4ELi2ELi16ELb1ELb0EEEJNS5_IJSG_SF_SG_EEENS5_IJNSS_ISG_SC_EENSS_INS5_IJNSA_ILi16EEESB_EEENS5_IJSC_SG_EEEEEEEESI_SJ_SI_SJ_NS1E_6fusion15FusionCallbacksIS1I_NS1Q_17LinearCombinationISI_fSI_fLNS_15FloatRoundStyleE2EEES1J_S1P_JEEENS4_5SM1004TMEM4LOAD26SM100_TMEM_LOAD_32dp32b16xENS4_13SM90_TMA_LOADENS11_INS12_ILi1ELi4ELi3EEES15_NSS_INS5_IJS16_S1L_EEENS5_IJS1L_SC_EEEEEEENS4_39AutoVectorizingCopyWithAssumedAlignmentILi128EEENS4_14SM90_TMA_STOREES25_S27_S27_EEEvvEEEEvNT_6ParamsE --------------------------
	.section	.nv.shared._ZN7cutlass13device_kernelINS_4gemm6kernel13GemmUniversalIN4cute5tupleIJiiiiEEENS1_10collective13CollectiveMmaINS1_35MainloopSm100TmaUmmaWarpSpecializedILi5ELi2ELi4ENS5_IJNS4_1CILi2EEESB_NSA_ILi1EEEEEEEENS5_IJNSA_ILi128EEESF_NSA_ILi64EEEEEENS_6half_tENS5_IJlSC_lEEESI_SJ_NS4_8TiledMMAINS4_8MMA_AtomIJNS4_26SM100_MMA_F16BF16_2x1SM_SSISI_SI_fLi128ELi128ELNS4_4UMMA5MajorE0ELSO_0ELNSN_7ScaleInE0ELSP_0EEEEEENS4_6LayoutINS5_IJSC_SC_SC_EEENS5_IJNSA_ILi0EEESU_SU_EEEEENS5_IJNS4_10UnderscoreESX_SX_EEEEENS4_28SM100_TMA_2SM_LOAD_MULTICASTENS4_14ComposedLayoutINS4_7SwizzleILi3ELi4ELi3EEENS4_18smem_ptr_flag_bitsILi16EEENSS_INS5_IJNSA_ILi8EEESG_EEENS5_IJSG_SC_EEEEEEEvNS4_8identityENS4_18SM100_TMA_2SM_LOADES1A_vS1B_EENS_8epilogue10collective18CollectiveEpilogueINS1E_23Sm100TmaWarpSpecializedILi4ELi2ELi16ELb1ELb0EEEJNS5_IJSG_SF_SG_EEENS5_IJNSS_ISG_SC_EENSS_INS5_IJNSA_ILi16EEESB_EEENS5_IJSC_SG_EEEEEEEESI_SJ_SI_SJ_NS1E_6fusion15FusionCallbacksIS1I_NS1Q_17LinearCombinationISI_fSI_fLNS_15FloatRoundStyleE2EEES1J_S1P_JEEENS4_5SM1004TMEM4LOAD26SM100_TMEM_LOAD_32dp32b16xENS4_13SM90_TMA_LOADENS11_INS12_ILi1ELi4ELi3EEES15_NSS_INS5_IJS16_S1L_EEENS5_IJS1L_SC_EEEEEEENS4_39AutoVectorizingCopyWithAssumedAlignmentILi128EEENS4_14SM90_TMA_STOREES25_S27_S27_EEEvvEEEEvNT_6ParamsE,"aw",@nobits
	.sectionflags	@""
	.align	16
	.zero		1024


//--------------------- .nv.shared.reserved.0     --------------------------
	.section	.nv.shared.reserved.0,"aw",@nobits
	.weak		__nv_reservedSMEM_offset_0_alias
	.size		__nv_reservedSMEM_offset_0_alias, 0, 64
	.other		__nv_reservedSMEM_offset_0_alias,@"STO_CUDA_RESERVED_SHARED STV_DEFAULT"
__nv_reservedSMEM_offset_0_alias:
	.zero		0
.nv.shared.reserved.0:
	.zero		64
	.weak		__nv_reservedSMEM_tcgen05_partition
	.type		__nv_reservedSMEM_tcgen05_partition,@object
	.size		__nv_reservedSMEM_tcgen05_partition,(.L_0 - __nv_reservedSMEM_tcgen05_partition)
__nv_reservedSMEM_tcgen05_partition:
	.zero		32
.L_0:


//--------------------- .nv.global                --------------------------
	.section	.nv.global,"aw",@nobits
.nv.global:
	.type		_ZN39_INTERNAL_f6908fae_4_k_cu_b5b15287_75394cute1_E,@object
	.size		_ZN39_INTERNAL_f6908fae_4_k_cu_b5b15287_75394cute1_E,(_ZN39_INTERNAL_f6908fae_4_k_cu_b5b15287_75394cuda3std3__45__cpo6cbeginE - _ZN39_INTERNAL_f6908fae_4_k_cu_b5b15287_75394cute1_E)
_ZN39_INTERNAL_f6908fae_4_k_cu_b5b15287_75394cute1_E:
	.zero		1
	.type		_ZN39_INTERNAL_f6908fae_4_k_cu_b5b15287_75394cuda3std3__45__cpo6cbeginE,@object
	.size		_ZN39_INTERNAL_f6908fae_4_k_cu_b5b15287_75394cuda3std3__45__cpo6cbeginE,(_ZN39_INTERNAL_f6908fae_4_k_cu_b5b15287_75394cuda3std3__48in_placeE - _ZN39_INTERNAL_f6908fae_4_k_cu_b5b15287_75394cuda3std3__45__cpo6cbeginE)
_ZN39_INTERNAL_f6908fae_4_k_cu_b5b15287_75394cuda3std3__45__cpo6cbeginE:
	.zero		1
	.type		_ZN39_INTERNAL_f6908fae_4_k_cu_b5b15287_75394cuda3std3__48in_placeE,@object
	.size		_ZN39_INTERNAL_f6908fae_4_k_cu_b5b15287_75394cuda3std3__48in_placeE,(_ZN39_INTERNAL_f6908fae_4_k_cu_b5b15287_75394cuda3std6ranges3__45__cpo9iter_moveE - _ZN39_INTERNAL_f6908fae_4_k_cu_b5b15287_75394cuda3std3__48in_placeE)
_ZN39_INTERNAL_f6908fae_4_k_cu_b5b15287_75394cuda3std3__48in_placeE:
	.zero		1
	.type		_ZN39_INTERNAL_f6908fae_4_k_cu_b5b15287_75394cuda3std6ranges3__45__cpo9iter_moveE,@object
	.size		_ZN39_INTERNAL_f6908fae_4_k_cu_b5b15287_75394cuda3std6ranges3__45__cpo9iter_moveE,(_ZN39_INTERNAL_f6908fae_4_k_cu_b5b15287_75394cuda3std3__45__cpo5beginE - _ZN39_INTERNAL_f6908fae_4_k_cu_b5b15287_75394cuda3std6ranges3__45__cpo9iter_moveE)
_ZN39_INTERNAL_f6908fae_4_k_cu_b5b15287_75394cuda3std6ranges3__45__cpo9iter_moveE:
	.zero		1
	.type		_ZN39_INTERNAL_f6908fae_4_k_cu_b5b15287_75394cuda3std3__45__cpo5beginE,@object
	.size		_ZN39_INTERNAL_f6908fae_4_k_cu_b5b15287_75394cuda3std3__45__cpo5beginE,(_ZN39_INTERNAL_f6908fae_4_k_cu_b5b15287_75394cuda3std3__441_GLOBAL__N__f6908fae_4_k_cu_b5b15287_75396ignoreE - _ZN39_INTERNAL_f6908fae_4_k_cu_b5b15287_75394cuda3std3__45__cpo5beginE)
_ZN39_INTERNAL_f6908fae_4_k_cu_b5b15287_75394cuda3std3__45__cpo5beginE:
	.zero		1
	.type		_ZN39_INTERNAL_f6908fae_4_k_cu_b5b15287_75394cuda3std3__441_GLOBAL__N__f6908fae_4_k_cu_b5b15287_75396ignoreE,@object
	.size		_ZN39_INTERNAL_f6908fae_4_k_cu_b5b15287_75394cuda3std3__441_GLOBAL__N__f6908fae_4_k_cu_b5b15287_75396ignoreE,(_ZN39_INTERNAL_f6908fae_4_k_cu_b5b15287_75394cute7productE - _ZN39_INTERNAL_f6908fae_4_k_cu_b5b15287_75394cuda3std3__441_GLOBAL__N__f6908fae_4_k_cu_b5b15287_75396ignoreE)
_ZN39_INTERNAL_f6908fae_4_k_cu_b5b15287_75394cuda3std3__441_GLOBAL__N__f6908fae_4_k_cu_b5b15287_75396ignoreE:
	.zero		1
	.type		_ZN39_INTERNAL_f6908fae_4_k_cu_b5b15287_75394cute7productE,@object
	.size		_ZN39_INTERNAL_f6908fae_4_k_cu_b5b15287_75394cute7productE,(_ZN39_INTERNAL_f6908fae_4_k_cu_b5b15287_75394cuda3std3__45__cpo3endE - _ZN39_INTERNAL_f6908fae_4_k_cu_b5b15287_75394cute7productE)
_ZN39_INTERNAL_f6908fae_4_k_cu_b5b15287_75394cute7productE:
	.zero		1
	.type		_ZN39_INTERNAL_f6908fae_4_k_cu_b5b15287_75394cuda3std3__45__cpo3endE,@object
	.size		_ZN39_INTERNAL_f6908fae_4_k_cu_b5b15287_75394cuda3std3__45__cpo3endE,(_ZN39_INTERNAL_f6908fae_4_k_cu_b5b15287_75394cuda3std3__419piecewise_constructE - _ZN39_INTERNAL_f6908fae_4_k_cu_b5b15287_75394cuda3std3__45__cpo3endE)
_ZN39_INTERNAL_f6908fae_4_k_cu_b5b15287_75394cuda3std3__45__cpo3endE:
	.zero		1
	.type		_ZN39_INTERNAL_f6908fae_4_k_cu_b5b15287_75394cuda3std3__419piecewise_constructE,@object
	.size		_ZN39_INTERNAL_f6908fae_4_k_cu_b5b15287_75394cuda3std3__419piecewise_constructE,(_ZN39_INTERNAL_f6908fae_4_k_cu_b5b15287_75394cuda3std3__45__cpo4cendE - _ZN39_INTERNAL_f6908fae_4_k_cu_b5b15287_75394cuda3std3__419piecewise_constructE)
_ZN39_INTERNAL_f6908fae_4_k_cu_b5b15287_75394cuda3std3__419piecewise_constructE:
	.zero		1
	.type		_ZN39_INTERNAL_f6908fae_4_k_cu_b5b15287_75394cuda3std3__45__cpo4cendE,@object
	.size		_ZN39_INTERNAL_f6908fae_4_k_cu_b5b15287_75394cuda3std3__45__cpo4cendE,(_ZN39_INTERNAL_f6908fae_4_k_cu_b5b15287_75394cuda3std6ranges3__45__cpo4swapE - _ZN39_INTERNAL_f6908fae_4_k_cu_b5b15287_75394cuda3std3__45__cpo4cendE)
_ZN39_INTERNAL_f6908fae_4_k_cu_b5b15287_75394cuda3std3__45__cpo4cendE:
	.zero		1
	.type		_ZN39_INTERNAL_f6908fae_4_k_cu_b5b15287_75394cuda3std6ranges3__45__cpo4swapE,@object
	.size		_ZN39_INTERNAL_f6908fae_4_k_cu_b5b15287_75394cuda3std6ranges3__45__cpo4swapE,(.L_10 - _ZN39_INTERNAL_f6908fae_4_k_cu_b5b15287_75394cuda3std6ranges3__45__cpo4swapE)
_ZN39_INTERNAL_f6908fae_4_k_cu_b5b15287_75394cuda3std6ranges3__45__cpo4swapE:
	.zero		1
.L_10:


//--------------------- .nv.constant0._ZN7cutlass13device_kernelINS_4gemm6kernel13GemmUniversalIN4cute5tupleIJiiiiEEENS1_10collective13CollectiveMmaINS1_35MainloopSm100TmaUmmaWarpSpecializedILi5ELi2ELi4ENS5_IJNS4_1CILi2EEESB_NSA_ILi1EEEEEEEENS5_IJNSA_ILi128EEESF_NSA_ILi64EEEEEENS_6half_tENS5_IJlSC_lEEESI_SJ_NS4_8TiledMMAINS4_8MMA_AtomIJNS4_26SM100_MMA_F16BF16_2x1SM_SSISI_SI_fLi128ELi128ELNS4_4UMMA5MajorE0ELSO_0ELNSN_7ScaleInE0ELSP_0EEEEEENS4_6LayoutINS5_IJSC_SC_SC_EEENS5_IJNSA_ILi0EEESU_SU_EEEEENS5_IJNS4_10UnderscoreESX_SX_EEEEENS4_28SM100_TMA_2SM_LOAD_MULTICASTENS4_14ComposedLayoutINS4_7SwizzleILi3ELi4ELi3EEENS4_18smem_ptr_flag_bitsILi16EEENSS_INS5_IJNSA_ILi8EEESG_EEENS5_IJSG_SC_EEEEEEEvNS4_8identityENS4_18SM100_TMA_2SM_LOADES1A_vS1B_EENS_8epilogue10collective18CollectiveEpilogueINS1E_23Sm100TmaWarpSpecializedILi4ELi2ELi16ELb1ELb0EEEJNS5_IJSG_SF_SG_EEENS5_IJNSS_ISG_SC_EENSS_INS5_IJNSA_ILi16EEESB_EEENS5_IJSC_SG_EEEEEEEESI_SJ_SI_SJ_NS1E_6fusion15FusionCallbacksIS1I_NS1Q_17LinearCombinationISI_fSI_fLNS_15FloatRoundStyleE2EEES1J_S1P_JEEENS4_5SM1004TMEM4LOAD26SM100_TMEM_LOAD_32dp32b16xENS4_13SM90_TMA_LOADENS11_INS12_ILi1ELi4ELi3EEES15_NSS_INS5_IJS16_S1L_EEENS5_IJS1L_SC_EEEEEEENS4_39AutoVectorizingCopyWithAssumedAlignmentILi128EEENS4_14SM90_TMA_STOREES25_S27_S27_EEEvvEEEEvNT_6ParamsE --------------------------
	.section	.nv.constant0._ZN7cutlass13device_kernelINS_4gemm6kernel13GemmUniversalIN4cute5tupleIJiiiiEEENS1_10collective13CollectiveMmaINS1_35MainloopSm100TmaUmmaWarpSpecializedILi5ELi2ELi4ENS5_IJNS4_1CILi2EEESB_NSA_ILi1EEEEEEEENS5_IJNSA_ILi128EEESF_NSA_ILi64EEEEEENS_6half_tENS5_IJlSC_lEEESI_SJ_NS4_8TiledMMAINS4_8MMA_AtomIJNS4_26SM100_MMA_F16BF16_2x1SM_SSISI_SI_fLi128ELi128ELNS4_4UMMA5MajorE0ELSO_0ELNSN_7ScaleInE0ELSP_0EEEEEENS4_6LayoutINS5_IJSC_SC_SC_EEENS5_IJNSA_ILi0EEESU_SU_EEEEENS5_IJNS4_10UnderscoreESX_SX_EEEEENS4_28SM100_TMA_2SM_LOAD_MULTICASTENS4_14ComposedLayoutINS4_7SwizzleILi3ELi4ELi3EEENS4_18smem_ptr_flag_bitsILi16EEENSS_INS5_IJNSA_ILi8EEESG_EEENS5_IJSG_SC_EEEEEEEvNS4_8identityENS4_18SM100_TMA_2SM_LOADES1A_vS1B_EENS_8epilogue10collective18CollectiveEpilogueINS1E_23Sm100TmaWarpSpecializedILi4ELi2ELi16ELb1ELb0EEEJNS5_IJSG_SF_SG_EEENS5_IJNSS_ISG_SC_EENSS_INS5_IJNSA_ILi16EEESB_EEENS5_IJSC_SG_EEEEEEEESI_SJ_SI_SJ_NS1E_6fusion15FusionCallbacksIS1I_NS1Q_17LinearCombinationISI_fSI_fLNS_15FloatRoundStyleE2EEES1J_S1P_JEEENS4_5SM1004TMEM4LOAD26SM100_TMEM_LOAD_32dp32b16xENS4_13SM90_TMA_LOADENS11_INS12_ILi1ELi4ELi3EEES15_NSS_INS5_IJS16_S1L_EEENS5_IJS1L_SC_EEEEEEENS4_39AutoVectorizingCopyWithAssumedAlignmentILi128EEENS4_14SM90_TMA_STOREES25_S27_S27_EEEvvEEEEvNT_6ParamsE,"a",@progbits
	.sectionflags	@""
	.align	4
.nv.constant0._ZN7cutlass13device_kernelINS_4gemm6kernel13GemmUniversalIN4cute5tupleIJiiiiEEENS1_10collective13CollectiveMmaINS1_35MainloopSm100TmaUmmaWarpSpecializedILi5ELi2ELi4ENS5_IJNS4_1CILi2EEESB_NSA_ILi1EEEEEEEENS5_IJNSA_ILi128EEESF_NSA_ILi64EEEEEENS_6half_tENS5_IJlSC_lEEESI_SJ_NS4_8TiledMMAINS4_8MMA_AtomIJNS4_26SM100_MMA_F16BF16_2x1SM_SSISI_SI_fLi128ELi128ELNS4_4UMMA5MajorE0ELSO_0ELNSN_7ScaleInE0ELSP_0EEEEEENS4_6LayoutINS5_IJSC_SC_SC_EEENS5_IJNSA_ILi0EEESU_SU_EEEEENS5_IJNS4_10UnderscoreESX_SX_EEEEENS4_28SM100_TMA_2SM_LOAD_MULTICASTENS4_14ComposedLayoutINS4_7SwizzleILi3ELi4ELi3EEENS4_18smem_ptr_flag_bitsILi16EEENSS_INS5_IJNSA_ILi8EEESG_EEENS5_IJSG_SC_EEEEEEEvNS4_8identityENS4_18SM100_TMA_2SM_LOADES1A_vS1B_EENS_8epilogue10collective18CollectiveEpilogueINS1E_23Sm100TmaWarpSpecializedILi4ELi2ELi16ELb1ELb0EEEJNS5_IJSG_SF_SG_EEENS5_IJNSS_ISG_SC_EENSS_INS5_IJNSA_ILi16EEESB_EEENS5_IJSC_SG_EEEEEEEESI_SJ_SI_SJ_NS1E_6fusion15FusionCallbacksIS1I_NS1Q_17LinearCombinationISI_fSI_fLNS_15FloatRoundStyleE2EEES1J_S1P_JEEENS4_5SM1004TMEM4LOAD26SM100_TMEM_LOAD_32dp32b16xENS4_13SM90_TMA_LOADENS11_INS12_ILi1ELi4ELi3EEES15_NSS_INS5_IJS16_S1L_EEENS5_IJS1L_SC_EEEEEEENS4_39AutoVectorizingCopyWithAssumedAlignmentILi128EEENS4_14SM90_TMA_STOREES25_S27_S27_EEEvvEEEEvNT_6ParamsE:
	.zero		2944


//--------------------- SYMBOLS --------------------------

	.type		.nv.reservedSmem.offset0,@object
	.size		.nv.reservedSmem.offset0,0x4
	.type		.nv.reservedSmem.cap,@object
	.size		.nv.reservedSmem.cap,0x4
	.type		__assertfail,@function
